	.target	sm_90a

	.elftype	@"ET_EXEC"


//--------------------- .note.nv.tkinfo           --------------------------
	.section	.note.nv.tkinfo,"",@"SHT_NOTE"
	.sectionflags	@"SHF_NOTE_NV_TKINFO"
	.tkinfo
        /*0018*/ 	.word	0x00000002
        /*0030*/ 	.string	""
        /*0030*/ 	.string	"ptxas"
        /*0030*/ 	.string	"Cuda compilation tools, release 13.0, V13.0.88"
        /*0030*/ 	.string	"Build cuda_13.0.r13.0/compiler.36424714_0"
        /*0030*/ 	.string	"-v  -suppress-debug-info  -lineinfo  -arch sm_90a "



//--------------------- .note.nv.cuinfo           --------------------------
	.section	.note.nv.cuinfo,"",@"SHT_NOTE"
	.sectionflags	@"SHF_NOTE_NV_CUINFO"
        /*0018*/ 	.short	0x0002
        /*001a*/ 	.short	0x005a
        /*001c*/ 	.short	0x0082
	.zero		2


//--------------------- .nv.info                  --------------------------
	.section	.nv.info,"",@"SHT_CUDA_INFO"
	.align	4


	//----- nvinfo : EIATTR_REGCOUNT
	.align		4
        /*0000*/ 	.byte	0x04, 0x2f
        /*0002*/ 	.short	(.L_1 - .L_0)
	.align		4
.L_0:
        /*0004*/ 	.word	index@(gluon_wgmma)
        /*0008*/ 	.word	0x0000009a


	//----- nvinfo : EIATTR_FRAME_SIZE
	.align		4
.L_1:
        /*000c*/ 	.byte	0x04, 0x11
        /*000e*/ 	.short	(.L_3 - .L_2)
	.align		4
.L_2:
        /*0010*/ 	.word	index@(gluon_wgmma)
        /*0014*/ 	.word	0x00000000


	//----- nvinfo : EIATTR_MIN_STACK_SIZE
	.align		4
.L_3:
        /*0018*/ 	.byte	0x04, 0x12
        /*001a*/ 	.short	(.L_5 - .L_4)
	.align		4
.L_4:
        /*001c*/ 	.word	index@(gluon_wgmma)
        /*0020*/ 	.word	0x00000000
.L_5:


//--------------------- .nv.compat                --------------------------
	.section	.nv.compat,"",@"SHT_CUDA_COMPAT_INFO"
	.align	4
        /*0000*/ 	.byte	0x02, 0x09, 0x01, 0x00, 0x02, 0x02, 0x04, 0x00, 0x02, 0x05, 0x05, 0x00, 0x03, 0x07, 0x01, 0x01
        /*0010*/ 	.byte	0x02, 0x03, 0x03, 0x00, 0x02, 0x06, 0x01, 0x00, 0x04, 0x0b, 0x08, 0x00, 0x00, 0x00, 0x00, 0x00
        /*0020*/ 	.byte	0x00, 0x00, 0x00, 0x00


//--------------------- .nv.info.gluon_wgmma      --------------------------
	.section	.nv.info.gluon_wgmma,"",@"SHT_CUDA_INFO"
	.sectionflags	@""
	.align	4


	//----- nvinfo : EIATTR_CUDA_API_VERSION
	.align		4
        /*0000*/ 	.byte	0x04, 0x37
        /*0002*/ 	.short	(.L_7 - .L_6)
.L_6:
        /*0004*/ 	.word	0x00000082


	//----- nvinfo : EIATTR_KPARAM_INFO
	.align		4
.L_7:
        /*0008*/ 	.byte	0x04, 0x17
        /*000a*/ 	.short	(.L_9 - .L_8)
.L_8:
        /*000c*/ 	.word	0x00000000
        /*0010*/ 	.short	0x000a
        /*0012*/ 	.short	0x0048
        /*0014*/ 	.byte	0x00, 0xf4, 0x21, 0x00


	//----- nvinfo : EIATTR_KPARAM_INFO
	.align		4
.L_9:
        /*0018*/ 	.byte	0x04, 0x17
        /*001a*/ 	.short	(.L_11 - .L_10)
.L_10:
        /*001c*/ 	.word	0x00000000
        /*0020*/ 	.short	0x0009
        /*0022*/ 	.short	0x0040
        /*0024*/ 	.byte	0x00, 0xf4, 0x21, 0x00


	//----- nvinfo : EIATTR_KPARAM_INFO
	.align		4
.L_11:
        /*0028*/ 	.byte	0x04, 0x17
        /*002a*/ 	.short	(.L_13 - .L_12)
.L_12:
        /*002c*/ 	.word	0x00000000
        /*0030*/ 	.short	0x0008
        /*0032*/ 	.short	0x0038
        /*0034*/ 	.byte	0x00, 0xf0, 0x21, 0x00


	//----- nvinfo : EIATTR_KPARAM_INFO
	.align		4
.L_13:
        /*0038*/ 	.byte	0x04, 0x17
        /*003a*/ 	.short	(.L_15 - .L_14)
.L_14:
        /*003c*/ 	.word	0x00000000
        /*0040*/ 	.short	0x0007
        /*0042*/ 	.short	0x0030
        /*0044*/ 	.byte	0x00, 0xf0, 0x21, 0x00


	//----- nvinfo : EIATTR_KPARAM_INFO
	.align		4
.L_15:
        /*0048*/ 	.byte	0x04, 0x17
        /*004a*/ 	.short	(.L_17 - .L_16)
.L_16:
        /*004c*/ 	.word	0x00000000
        /*0050*/ 	.short	0x0006
        /*0052*/ 	.short	0x0028
        /*0054*/ 	.byte	0x00, 0xf0, 0x21, 0x00


	//----- nvinfo : EIATTR_KPARAM_INFO
	.align		4
.L_17:
        /*0058*/ 	.byte	0x04, 0x17
        /*005a*/ 	.short	(.L_19 - .L_18)
.L_18:
        /*005c*/ 	.word	0x00000000
        /*0060*/ 	.short	0x0005
        /*0062*/ 	.short	0x0020
        /*0064*/ 	.byte	0x00, 0xf0, 0x11, 0x00


	//----- nvinfo : EIATTR_KPARAM_INFO
	.align		4
.L_19:
        /*0068*/ 	.byte	0x04, 0x17
        /*006a*/ 	.short	(.L_21 - .L_20)
.L_20:
        /*006c*/ 	.word	0x00000000
        /*0070*/ 	.short	0x0004
        /*0072*/ 	.short	0x001c
        /*0074*/ 	.byte	0x00, 0xf0, 0x11, 0x00


	//----- nvinfo : EIATTR_KPARAM_INFO
	.align		4
.L_21:
        /*0078*/ 	.byte	0x04, 0x17
        /*007a*/ 	.short	(.L_23 - .L_22)
.L_22:
        /*007c*/ 	.word	0x00000000
        /*0080*/ 	.short	0x0003
        /*0082*/ 	.short	0x0018
        /*0084*/ 	.byte	0x00, 0xf0, 0x11, 0x00


	//----- nvinfo : EIATTR_KPARAM_INFO
	.align		4
.L_23:
        /*0088*/ 	.byte	0x04, 0x17
        /*008a*/ 	.short	(.L_25 - .L_24)
.L_24:
        /*008c*/ 	.word	0x00000000
        /*0090*/ 	.short	0x0002
        /*0092*/ 	.short	0x0010
        /*0094*/ 	.byte	0x00, 0xf4, 0x21, 0x00


	//----- nvinfo : EIATTR_KPARAM_INFO
	.align		4
.L_25:
        /*0098*/ 	.byte	0x04, 0x17
        /*009a*/ 	.short	(.L_27 - .L_26)
.L_26:
        /*009c*/ 	.word	0x00000000
        /*00a0*/ 	.short	0x0001
        /*00a2*/ 	.short	0x0008
        /*00a4*/ 	.byte	0x00, 0xf4, 0x21, 0x00


	//----- nvinfo : EIATTR_KPARAM_INFO
	.align		4
.L_27:
        /*00a8*/ 	.byte	0x04, 0x17
        /*00aa*/ 	.short	(.L_29 - .L_28)
.L_28:
        /*00ac*/ 	.word	0x00000000
        /*00b0*/ 	.short	0x0000
        /*00b2*/ 	.short	0x0000
        /*00b4*/ 	.byte	0x00, 0xf4, 0x21, 0x00


	//----- nvinfo : EIATTR_SPARSE_MMA_MASK
	.align		4
.L_29:
        /*00b8*/ 	.byte	0x03, 0x50
        /*00ba*/ 	.short	0x0000


	//----- nvinfo : EIATTR_MAXREG_COUNT
	.align		4
        /*00bc*/ 	.byte	0x03, 0x1b
        /*00be*/ 	.short	0x00ff


	//----- nvinfo : EIATTR_NUM_BARRIERS
	.align		4
        /*00c0*/ 	.byte	0x02, 0x4c
        /*00c2*/ 	.byte	0x01
	.zero		1


	//----- nvinfo : EIATTR_MERCURY_ISA_VERSION
	.align		4
        /*00c4*/ 	.byte	0x03, 0x5f
        /*00c6*/ 	.short	0x0101


	//----- nvinfo : EIATTR_INT_WARP_WIDE_INSTR_OFFSETS
	.align		4
        /*00c8*/ 	.byte	0x04, 0x31
        /*00ca*/ 	.short	(.L_31 - .L_30)


	//   ....[0]....
.L_30:
        /*00cc*/ 	.word	0x00001660


	//   ....[1]....
        /*00d0*/ 	.word	0x00001680


	//   ....[2]....
        /*00d4*/ 	.word	0x00001690


	//   ....[3]....
        /*00d8*/ 	.word	0x000016a0


	//   ....[4]....
        /*00dc*/ 	.word	0x000017b0


	//   ....[5]....
        /*00e0*/ 	.word	0x00001da0


	//   ....[6]....
        /*00e4*/ 	.word	0x00001db0


	//   ....[7]....
        /*00e8*/ 	.word	0x00001e30


	//   ....[8]....
        /*00ec*/ 	.word	0x00001e40


	//   ....[9]....
        /*00f0*/ 	.word	0x00002310


	//   ....[10]....
        /*00f4*/ 	.word	0x00002330


	//----- nvinfo : EIATTR_COOP_GROUP_MASK_REGIDS
	.align		4
.L_31:
        /*00f8*/ 	.byte	0x04, 0x29
        /*00fa*/ 	.short	(.L_33 - .L_32)


	//   ....[0]....
.L_32:
        /*00fc*/ 	.word	0xffffffff


	//   ....[1]....
        /*0100*/ 	.word	0xffffffff


	//   ....[2]....
        /*0104*/ 	.word	0xffffffff


	//----- nvinfo : EIATTR_COOP_GROUP_INSTR_OFFSETS
	.align		4
.L_33:
        /*0108*/ 	.byte	0x04, 0x28
        /*010a*/ 	.short	(.L_35 - .L_34)


	//   ....[0]....
.L_34:
        /*010c*/ 	.word	0x00000150


	//   ....[1]....
        /*0110*/ 	.word	0x00000700


	//   ....[2]....
        /*0114*/ 	.word	0x00000cf0


	//----- nvinfo : EIATTR_MBARRIER_INSTR_OFFSETS
	.align		4
.L_35:
        /*0118*/ 	.byte	0x04, 0x39
        /*011a*/ 	.short	(.L_37 - .L_36)


	//   ....[0]....
.L_36:
        /*011c*/ 	.word	0x00001810
        /*0120*/ 	.word	0x000000ff
        /*0124*/ 	.word	0x00014000
        /*0128*/ 	.short	0x0100
        /*012a*/ 	.byte	0x14
	.zero		1


	//   ....[1]....
        /*012c*/ 	.word	0x00001830
        /*0130*/ 	.word	0x000000ff
        /*0134*/ 	.word	0x00014008
        /*0138*/ 	.short	0x0100
        /*013a*/ 	.byte	0x14
	.zero		1


	//   ....[2]....
        /*013c*/ 	.word	0x00001850
        /*0140*/ 	.word	0x000000ff
        /*0144*/ 	.word	0x00014010
        /*0148*/ 	.short	0x0100
        /*014a*/ 	.byte	0x14
	.zero		1


	//   ....[3]....
        /*014c*/ 	.word	0x00001870
        /*0150*/ 	.word	0x000000ff
        /*0154*/ 	.word	0x00014018
        /*0158*/ 	.short	0x0100
        /*015a*/ 	.byte	0x14
	.zero		1


	//   ....[4]....
        /*015c*/ 	.word	0x00001f00
        /*0160*/ 	.word	0x000000ff
        /*0164*/ 	.word	0x00014000
        /*0168*/ 	.short	0x010a
        /*016a*/ 	.byte	0x15
	.zero		1


	//   ....[5]....
        /*016c*/ 	.word	0x00002290
        /*0170*/ 	.word	0x000000ff
        /*0174*/ 	.word	0x00014000
        /*0178*/ 	.short	0x0108
        /*017a*/ 	.byte	0x14
	.zero		1


	//   ....[6]....
        /*017c*/ 	.word	0x000023d0
        /*0180*/ 	.word	0x000000ff
        /*0184*/ 	.word	0x00014008
        /*0188*/ 	.short	0x0108
        /*018a*/ 	.byte	0x14
	.zero		1


	//   ....[7]....
        /*018c*/ 	.word	0x000024c0
        /*0190*/ 	.word	0x000000ff
        /*0194*/ 	.word	0x00014010
        /*0198*/ 	.short	0x0108
        /*019a*/ 	.byte	0x14
	.zero		1


	//   ....[8]....
        /*019c*/ 	.word	0x000025b0
        /*01a0*/ 	.word	0x000000ff
        /*01a4*/ 	.word	0x00014018
        /*01a8*/ 	.short	0x0108
        /*01aa*/ 	.byte	0x14
	.zero		1


	//   ....[9]....
        /*01ac*/ 	.word	0x000028e0
        /*01b0*/ 	.word	0x000000ff
        /*01b4*/ 	.word	0x00014000
        /*01b8*/ 	.short	0x010a
        /*01ba*/ 	.byte	0x15
	.zero		1


	//----- nvinfo : EIATTR_NUM_MBARRIERS
	.align		4
.L_37:
        /*01bc*/ 	.byte	0x03, 0x38
        /*01be*/ 	.short	0x0004


	//----- nvinfo : EIATTR_EXIT_INSTR_OFFSETS
	.align		4
        /*01c0*/ 	.byte	0x04, 0x1c
        /*01c2*/ 	.short	(.L_39 - .L_38)


	//   ....[0]....
.L_38:
        /*01c4*/ 	.word	0x000028d0


	//----- nvinfo : EIATTR_REQNTID
	.align		4
.L_39:
        /*01c8*/ 	.byte	0x04, 0x10
        /*01ca*/ 	.short	(.L_41 - .L_40)
.L_40:
        /*01cc*/ 	.word	0x00000080
        /*01d0*/ 	.word	0x00000001
        /*01d4*/ 	.word	0x00000001


	//----- nvinfo : EIATTR_CRS_STACK_SIZE
	.align		4
.L_41:
        /*01d8*/ 	.byte	0x04, 0x1e
        /*01da*/ 	.short	(.L_43 - .L_42)
.L_42:
        /*01dc*/ 	.word	0x00000000


	//----- nvinfo : EIATTR_CBANK_PARAM_SIZE
	.align		4
.L_43:
        /*01e0*/ 	.byte	0x03, 0x19
        /*01e2*/ 	.short	0x0050


	//----- nvinfo : EIATTR_PARAM_CBANK
	.align		4
        /*01e4*/ 	.byte	0x04, 0x0a
        /*01e6*/ 	.short	(.L_45 - .L_44)
	.align		4
.L_44:
        /*01e8*/ 	.word	index@(.nv.constant0.gluon_wgmma)
        /*01ec*/ 	.short	0x0210
        /*01ee*/ 	.short	0x0050


	//----- nvinfo : EIATTR_SW_WAR
	.align		4
.L_45:
        /*01f0*/ 	.byte	0x04, 0x36
        /*01f2*/ 	.short	(.L_47 - .L_46)
.L_46:
        /*01f4*/ 	.word	0x00000008
.L_47:


//--------------------- .nv.callgraph             --------------------------
	.section	.nv.callgraph,"",@"SHT_CUDA_CALLGRAPH"
	.align	4
	.sectionentsize	8
	.align		4
        /*0000*/ 	.word	0x00000000
	.align		4
        /*0004*/ 	.word	0xffffffff
	.align		4
        /*0008*/ 	.word	0x00000000
	.align		4
        /*000c*/ 	.word	0xfffffffe
	.align		4
        /*0010*/ 	.word	0x00000000
	.align		4
        /*0014*/ 	.word	0xfffffffd
	.align		4
        /*0018*/ 	.word	0x00000000
	.align		4
        /*001c*/ 	.word	0xfffffffc


//--------------------- .text.gluon_wgmma         --------------------------
	.section	.text.gluon_wgmma,"ax",@progbits
	.align	128
        .global         gluon_wgmma
        .type           gluon_wgmma,@function
        .size           gluon_wgmma,(.L_x_52 - gluon_wgmma)
        .other          gluon_wgmma,@"STO_CUDA_ENTRY STV_DEFAULT"
gluon_wgmma:
.text.gluon_wgmma:
[----:B------:R-:W-:Y:S01]  /*0000*/  LDC R1, c[0x0][0x28] ;  /* 0x00000a00ff017b82 */ /* 0x000fe20000000800 */
[----:B------:R-:W1:Y:S07]  /*0010*/  S2R R0, SR_TID.X ;  /* 0x0000000000007919 */ /* 0x000e6e0000002100 */
[----:B------:R-:W2:Y:S01]  /*0020*/  S2UR UR4, SR_CgaCtaId ;  /* 0x00000000000479c3 */ /* 0x000ea20000008800 */
[----:B------:R-:W-:Y:S01]  /*0030*/  UMOV UR20, 0x400 ;  /* 0x0000040000147882 */ /* 0x000fe20000000000 */
[----:B------:R-:W-:Y:S01]  /*0040*/  ULDC UR6, c[0x0][0xc] ;  /* 0x0000030000067ab9 */ /* 0x000fe20000000800 */
[----:B------:R-:W-:Y:S01]  /*0050*/  ULDC.64 UR32, c[0x0][0x250] ;  /* 0x0000940000207ab9 */ /* 0x000fe20000000a00 */
[----:B------:R-:W-:Y:S04]  /*0060*/  BSSY B0, `(.L_x_0) ;  /* 0x000001f000007945 */ /* 0x000fe80003800000 */
[----:B------:R-:W3:Y:S08]  /*0070*/  LDC R6, c[0x0][0x228] ;  /* 0x00008a00ff067b82 */ /* 0x000ef00000000800 */
[----:B------:R-:W4:Y:S08]  /*0080*/  LDC R13, c[0x0][0x230] ;  /* 0x00008c00ff0d7b82 */ /* 0x000f300000000800 */
[----:B------:R-:W-:Y:S01]  /*0090*/  S2UR UR23, SR_CTAID.Y ;  /* 0x00000000001779c3 */ /* 0x000fe20000002600 */
[----:B--2---:R-:W-:-:S03]  /*00a0*/  ULEA UR20, UR4, UR20, 0x18 ;  /* 0x0000001404147291 */ /* 0x004fc6000f8ec03f */
[----:B------:R-:W-:Y:S01]  /*00b0*/  ULDC UR4, c[0x0][0x10] ;  /* 0x0000040000047ab9 */ /* 0x000fe20000000800 */
[----:B-1----:R-:W-:-:S03]  /*00c0*/  LOP3.LUT R2, R0, 0x7f, RZ, 0xc0, !PT ;  /* 0x0000007f00027812 */ /* 0x002fc600078ec0ff */
[----:B------:R-:W1:Y:S01]  /*00d0*/  S2UR UR5, SR_CTAID.Z ;  /* 0x00000000000579c3 */ /* 0x000e620000002700 */
[----:B---3--:R-:W-:Y:S01]  /*00e0*/  VIADD R6, R6, 0xffffffff ;  /* 0xffffffff06067836 */ /* 0x008fe20000000000 */
[C---:B------:R-:W-:Y:S02]  /*00f0*/  ISETP.GE.U32.AND P0, PT, R2.reuse, 0x20, PT ;  /* 0x000000200200780c */ /* 0x040fe40003f06070 */
[C---:B------:R-:W-:Y:S02]  /*0100*/  ISETP.NE.U32.AND P2, PT, R2.reuse, RZ, PT ;  /* 0x000000ff0200720c */ /* 0x040fe40003f45070 */
[----:B------:R-:W-:Y:S02]  /*0110*/  LEA R12, R2, UR20, 0x2 ;  /* 0x00000014020c7c11 */ /* 0x000fe4000f8e10ff */
[----:B------:R-:W2:Y:S01]  /*0120*/  S2UR UR34, SR_CTAID.X ;  /* 0x00000000002279c3 */ /* 0x000ea20000002500 */
[----:B----4-:R-:W-:-:S06]  /*0130*/  VIADD R9, R13, 0xffffffff ;  /* 0xffffffff0d097836 */ /* 0x010fcc0000000000 */
[----:B------:R3:W-:Y:S01]  /*0140*/  @!P0 STS [R12], RZ ;  /* 0x000000ff0c008388 */ /* 0x0007e20000000800 */
[----:B------:R-:W-:-:S03]  /*0150*/  NOP ;  /* 0x0000000000007918 */ /* 0x000fc60000000000 */
[----:B------:R3:W-:Y:S01]  /*0160*/  @!P2 STS [UR20+0x24], R6 ;  /* 0x00002406ff00a988 */ /* 0x0007e20008000814 */
[----:B-1----:R-:W-:-:S03]  /*0170*/  UIMAD UR4, UR5, UR4, UR23 ;  /* 0x00000004050472a4 */ /* 0x002fc6000f8e0217 */
[----:B------:R3:W-:Y:S01]  /*0180*/  @!P2 STS [UR20+0x20], R9 ;  /* 0x00002009ff00a988 */ /* 0x0007e20008000814 */
[----:B--2---:R-:W-:-:S04]  /*0190*/  UIMAD UR4, UR4, UR6, UR34 ;  /* 0x00000006040472a4 */ /* 0x004fc8000f8e0222 */
[----:B------:R-:W-:-:S03]  /*01a0*/  UIMAD UR5, UR4, 0x180, URZ ;  /* 0x00000180040578a4 */ /* 0x000fc6000f8e023f */
[----:B------:R-:W-:Y:S01]  /*01b0*/  UMOV UR4, URZ ;  /* 0x0000003f00047c82 */ /* 0x000fe20008000000 */
[----:B------:R-:W-:-:S04]  /*01c0*/  UIADD3 UR28, UP0, UR5, UR32, URZ ;  /* 0x00000020051c7290 */ /* 0x000fc8000ff1e03f */
[----:B------:R-:W-:Y:S01]  /*01d0*/  ULEA.HI.X.SX32 UR29, UR5, UR33, 0x1, UP0 ;  /* 0x00000021051d7291 */ /* 0x000fe200080f0e3f */
[----:B---3--:R-:W-:Y:S11]  /*01e0*/  @P2 BRA `(.L_x_1) ;  /* 0x0000000000182947 */ /* 0x008ff60003800000 */
[----:B------:R-:W1:Y:S01]  /*01f0*/  LDS R3, [UR20+0x8] ;  /* 0x00000814ff037984 */ /* 0x000e620008000800 */
[----:B------:R-:W2:Y:S01]  /*0200*/  LDC.64 R10, c[0x0][0x210] ;  /* 0x00008400ff0a7b82 */ /* 0x000ea20000000a00 */
[----:B------:R-:W-:Y:S02]  /*0210*/  IMAD.MOV.U32 R4, RZ, RZ, 0x70 ;  /* 0x00000070ff047424 */ /* 0x000fe400078e00ff */
[----:B--2---:R2:W-:Y:S03]  /*0220*/  STS.64 [UR20], R10 ;  /* 0x0000000aff007988 */ /* 0x0045e60008000a14 */
[----:B-1----:R-:W-:-:S05]  /*0230*/  LOP3.LUT R3, R3, 0x10, R4, 0xd8, !PT ;  /* 0x0000001003037812 */ /* 0x002fca00078ed804 */
[----:B------:R2:W-:Y:S02]  /*0240*/  STS [UR20+0x8], R3 ;  /* 0x00000803ff007988 */ /* 0x0005e40008000814 */
.L_x_1:
[----:B------:R-:W-:Y:S05]  /*0250*/  BSYNC B0 ;  /* 0x0000000000007941 */ /* 0x000fea0003800000 */
.L_x_0:
[----:B------:R-:W-:Y:S04]  /*0260*/  BSSY B0, `(.L_x_2) ;  /* 0x000000a000007945 */ /* 0x000fe80003800000 */
[----:B------:R-:W-:Y:S05]  /*0270*/  @P2 BRA `(.L_x_3) ;  /* 0x0000000000202947 */ /* 0x000fea0003800000 */
[----:B--2---:R-:W1:Y:S01]  /*0280*/  LDS R3, [UR20+0x34] ;  /* 0x00003414ff037984 */ /* 0x004e620008000800 */
[----:B------:R-:W-:Y:S02]  /*0290*/  IMAD.MOV.U32 R4, RZ, RZ, 0x1f000000 ;  /* 0x1f000000ff047424 */ /* 0x000fe400078e00ff */
[----:B------:R-:W-:Y:S01]  /*02a0*/  @!P2 IMAD.MOV.U32 R5, RZ, RZ, 0xff ;  /* 0x000000ffff05a424 */ /* 0x000fe200078e00ff */
[----:B------:R-:W2:Y:S02]  /*02b0*/  @!P2 LDS R8, [UR20+0x38] ;  /* 0x00003814ff08a984 */ /* 0x000ea40008000800 */
[----:B-1----:R-:W-:Y:S02]  /*02c0*/  LOP3.LUT R3, R3, 0xff000000, R4, 0xb8, !PT ;  /* 0xff00000003037812 */ /* 0x002fe400078eb804 */
[----:B--2---:R-:W-:-:S03]  /*02d0*/  @!P2 LOP3.LUT R4, R8, 0xff, R5, 0xb8, !PT ;  /* 0x000000ff0804a812 */ /* 0x004fc600078eb805 */
[----:B------:R1:W-:Y:S04]  /*02e0*/  STS [UR20+0x34], R3 ;  /* 0x00003403ff007988 */ /* 0x0003e80008000814 */
[----:B------:R1:W-:Y:S02]  /*02f0*/  @!P2 STS [UR20+0x38], R4 ;  /* 0x00003804ff00a988 */ /* 0x0003e40008000814 */
.L_x_3:
[----:B------:R-:W-:Y:S05]  /*0300*/  BSYNC B0 ;  /* 0x0000000000007941 */ /* 0x000fea0003800000 */
.L_x_2:
[----:B------:R-:W-:Y:S04]  /*0310*/  BSSY B0, `(.L_x_4) ;  /* 0x000000e000007945 */ /* 0x000fe80003800000 */
[----:B------:R-:W-:Y:S05]  /*0320*/  @P2 BRA `(.L_x_5) ;  /* 0x0000000000302947 */ /* 0x000fea0003800000 */
[----:B-1----:R-:W1:Y:S01]  /*0330*/  LDS R4, [UR20+0x34] ;  /* 0x00003414ff047984 */ /* 0x002e620008000800 */
[----:B--2---:R-:W2:Y:S03]  /*0340*/  LDC.64 R10, c[0x0][0x238] ;  /* 0x00008e00ff0a7b82 */ /* 0x004ea60000000a00 */
[----:B------:R-:W3:Y:S01]  /*0350*/  LDS R3, [UR20+0x1c] ;  /* 0x00001c14ff037984 */ /* 0x000ee20008000800 */
[C---:B--2---:R-:W-:Y:S01]  /*0360*/  SHF.L.U64.HI R8, R10.reuse, 0x1, R11 ;  /* 0x000000010a087819 */ /* 0x044fe2000001020b */
[----:B------:R-:W-:-:S03]  /*0370*/  IMAD.SHL.U32 R5, R10, 0x2, RZ ;  /* 0x000000020a057824 */ /* 0x000fc600078e00ff */
[--C-:B------:R-:W-:Y:S02]  /*0380*/  SHF.R.U32.HI R10, RZ, 0x4, R8.reuse ;  /* 0x00000004ff0a7819 */ /* 0x100fe40000011608 */
[----:B------:R-:W-:-:S05]  /*0390*/  SHF.R.U64 R5, R5, 0x4, R8 ;  /* 0x0000000405057819 */ /* 0x000fca0000001208 */
[----:B------:R4:W-:Y:S01]  /*03a0*/  STS [UR20+0xc], R5 ;  /* 0x00000c05ff007988 */ /* 0x0009e20008000814 */
[----:B-1----:R-:W-:Y:S02]  /*03b0*/  LOP3.LUT R4, R4, 0x7, RZ, 0xb8, !PT ;  /* 0x0000000704047812 */ /* 0x002fe400078eb8ff */
[----:B---3--:R-:W-:-:S03]  /*03c0*/  LOP3.LUT R3, R3, 0xf, R10, 0xb8, !PT ;  /* 0x0000000f03037812 */ /* 0x008fc600078eb80a */
[----:B------:R4:W-:Y:S04]  /*03d0*/  STS [UR20+0x34], R4 ;  /* 0x00003404ff007988 */ /* 0x0009e80008000814 */
[----:B------:R4:W-:Y:S02]  /*03e0*/  STS [UR20+0x1c], R3 ;  /* 0x00001c03ff007988 */ /* 0x0009e40008000814 */
.L_x_5:
[----:B------:R-:W-:Y:S05]  /*03f0*/  BSYNC B0 ;  /* 0x0000000000007941 */ /* 0x000fea0003800000 */
.L_x_4:
[----:B------:R-:W-:Y:S04]  /*0400*/  BSSY B1, `(.L_x_6) ;  /* 0x000001a000017945 */ /* 0x000fe80003800000 */
[----:B------:R-:W-:Y:S04]  /*0410*/  BSSY B0, `(.L_x_7) ;  /* 0x0000015000007945 */ /* 0x000fe80003800000 */
[----:B------:R-:W-:Y:S05]  /*0420*/  @P2 BRA `(.L_x_8) ;  /* 0x0000000000202947 */ /* 0x000fea0003800000 */
[----:B-12-4-:R-:W1:Y:S02]  /*0430*/  LDS R3, [UR20+0x34] ;  /* 0x00003414ff037984 */ /* 0x016e640008000800 */
[----:B-1----:R-:W-:-:S05]  /*0440*/  LOP3.LUT R3, R3, 0x38, RZ, 0xb8, !PT ;  /* 0x0000003803037812 */ /* 0x002fca00078eb8ff */
[----:B------:R1:W-:Y:S01]  /*0450*/  STS [UR20+0x34], R3 ;  /* 0x00003403ff007988 */ /* 0x0003e20008000814 */
[----:B------:R-:W-:Y:S05]  /*0460*/  @P2 BRA `(.L_x_9) ;  /* 0x0000000000202947 */ /* 0x000fea0003800000 */
[----:B-1----:R-:W1:Y:S01]  /*0470*/  LDS R3, [UR20+0x8] ;  /* 0x00000814ff037984 */ /* 0x002e620008000800 */
[----:B------:R-:W-:-:S05]  /*0480*/  IMAD.MOV.U32 R4, RZ, RZ, 0x780 ;  /* 0x00000780ff047424 */ /* 0x000fca00078e00ff */
[----:B-1----:R-:W-:-:S05]  /*0490*/  LOP3.LUT R3, R3, 0x500, R4, 0xd8, !PT ;  /* 0x0000050003037812 */ /* 0x002fca00078ed804 */
[----:B------:R3:W-:Y:S02]  /*04a0*/  STS [UR20+0x8], R3 ;  /* 0x00000803ff007988 */ /* 0x0007e40008000814 */
.L_x_8:
[----:B------:R-:W-:Y:S05]  /*04b0*/  @P2 BRA `(.L_x_10) ;  /* 0x0000000000282947 */ /* 0x000fea0003800000 */
[----:B-1234-:R-:W1:Y:S02]  /*04c0*/  LDS R3, [UR20+0x8] ;  /* 0x00000814ff037984 */ /* 0x01ee640008000800 */
[----:B-1----:R-:W-:-:S05]  /*04d0*/  LOP3.LUT R3, R3, 0x1800, RZ, 0xb8, !PT ;  /* 0x0000180003037812 */ /* 0x002fca00078eb8ff */
[----:B------:R2:W-:Y:S02]  /*04e0*/  STS [UR20+0x8], R3 ;  /* 0x00000803ff007988 */ /* 0x0005e40008000814 */
.L_x_9:
[----:B------:R-:W-:Y:S05]  /*04f0*/  @P2 BREAK B0 ;  /* 0x0000000000002942 */ /* 0x000fea0003800000 */
[----:B------:R-:W-:Y:S05]  /*0500*/  @P2 BRA `(.L_x_11) ;  /* 0x0000000000242947 */ /* 0x000fea0003800000 */
[----:B------:R-:W3:Y:S01]  /*0510*/  LDS R4, [UR20+0x8] ;  /* 0x00000814ff047984 */ /* 0x000ee20008000800 */
[----:B-12---:R-:W-:-:S05]  /*0520*/  IMAD.MOV.U32 R3, RZ, RZ, 0x6000 ;  /* 0x00006000ff037424 */ /* 0x006fca00078e00ff */
[----:B---3--:R-:W-:-:S04]  /*0530*/  LOP3.LUT R3, R4, 0x4000, R3, 0xd8, !PT ;  /* 0x0000400004037812 */ /* 0x008fc800078ed803 */
[----:B------:R-:W-:-:S05]  /*0540*/  LOP3.LUT R3, R3, 0x400000, RZ, 0xb8, !PT ;  /* 0x0040000003037812 */ /* 0x000fca00078eb8ff */
[----:B------:R5:W-:Y:S02]  /*0550*/  STS [UR20+0x8], R3 ;  /* 0x00000803ff007988 */ /* 0x000be40008000814 */
.L_x_10:
[----:B------:R-:W-:Y:S05]  /*0560*/  BSYNC B0 ;  /* 0x0000000000007941 */ /* 0x000fea0003800000 */
.L_x_7:
[----:B-12345:R-:W1:Y:S02]  /*0570*/  @!P2 LDS R3, [UR20+0x8] ;  /* 0x00000814ff03a984 */ /* 0x03ee640008000800 */
[----:B-1----:R-:W-:-:S05]  /*0580*/  @!P2 LOP3.LUT R3, R3, 0x8000, RZ, 0xb8, !PT ;  /* 0x000080000303a812 */ /* 0x002fca00078eb8ff */
[----:B------:R3:W-:Y:S02]  /*0590*/  @!P2 STS [UR20+0x8], R3 ;  /* 0x00000803ff00a988 */ /* 0x0007e40008000814 */
.L_x_11:
[----:B------:R-:W-:Y:S05]  /*05a0*/  BSYNC B1 ;  /* 0x0000000000017941 */ /* 0x000fea0003800000 */
.L_x_6:
[----:B------:R-:W-:Y:S05]  /*05b0*/  WARPSYNC.ALL ;  /* 0x0000000000007948 */ /* 0x000fea0003800000 */
[----:B------:R-:W-:Y:S05]  /*05c0*/  @P0 BRA `(.L_x_12) ;  /* 0x0000000000280947 */ /* 0x000fea0003800000 */
[----:B-123--:R-:W1:Y:S01]  /*05d0*/  S2R R3, SR_LANEID ;  /* 0x0000000000037919 */ /* 0x00ee620000000000 */
[----:B------:R-:W-:Y:S05]  /*05e0*/  WARPSYNC.ALL ;  /* 0x0000000000007948 */ /* 0x000fea0003800000 */
[----:B-1----:R-:W-:-:S05]  /*05f0*/  IMAD.SHL.U32 R3, R3, 0x4, RZ ;  /* 0x0000000403037824 */ /* 0x002fca00078e00ff */
[----:B------:R-:W1:Y:S01]  /*0600*/  LDS R7, [R3+UR20] ;  /* 0x0000001403077984 */ /* 0x000e620008000800 */
[----:B------:R-:W-:-:S05]  /*0610*/  IADD3 R4, P1, R3, UR28, RZ ;  /* 0x0000001c03047c10 */ /* 0x000fca000ff3e0ff */
[----:B------:R-:W-:-:S05]  /*0620*/  IMAD.X R5, RZ, RZ, UR29, P1 ;  /* 0x0000001dff057e24 */ /* 0x000fca00088e06ff */
[----:B-1----:R4:W5:Y:S01]  /*0630*/  ATOMG.E.EXCH.STRONG.GPU PT, RZ, [R4], R7 ;  /* 0x0000000704ff73a8 */ /* 0x00296200041ee100 */
[----:B------:R-:W-:-:S04]  /*0640*/  DEPBAR {5,4,3,2,1,0} ;  /* 0x0000003f0000791a */ /* 0x000fc80000000000 */
[----:B------:R4:W-:Y:S01]  /*0650*/  UTMACCTL.IV [UR28] ;  /* 0x000000001c0079b9 */ /* 0x0009e20008000000 */
[----:B------:R-:W-:Y:S01]  /*0660*/  NOP ;  /* 0x0000000000007918 */ /* 0x000fe20000000000 */
.L_x_12:
[----:B------:R-:W-:Y:S05]  /*0670*/  @P0 BRA `(.L_x_13) ;  /* 0x00000000000c0947 */ /* 0x000fea0003800000 */
[----:B------:R0:W-:Y:S01]  /*0680*/  UTMACMDFLUSH ;  /* 0x00000000000079b7 */ /* 0x0001e20000000000 */
[----:B------:R-:W-:Y:S05]  /*0690*/  @P0 BRA `(.L_x_13) ;  /* 0x0000000000040947 */ /* 0x000fea0003800000 */
[----:B------:R-:W-:-:S04]  /*06a0*/  DEPBAR.LE SB0, 0x0 ;  /* 0x000080000000791a */ /* 0x000fc80000000000 */
.L_x_13:
[----:B------:R-:W-:Y:S05]  /*06b0*/  WARPSYNC.ALL ;  /* 0x0000000000007948 */ /* 0x000fea0003800000 */
[----:B-----5:R-:W-:Y:S06]  /*06c0*/  BAR.SYNC.DEFER_BLOCKING 0x0 ;  /* 0x0000000000007b1d */ /* 0x020fec0000010000 */
[----:B------:R-:W-:Y:S02]  /*06d0*/  BSSY B1, `(.L_x_14) ;  /* 0x000000b000017945 */ /* 0x000fe40003800000 */
[----:B------:R-:W-:Y:S06]  /*06e0*/  BAR.SYNC.DEFER_BLOCKING 0x0 ;  /* 0x0000000000007b1d */ /* 0x000fec0000010000 */
[----:B------:R5:W-:Y:S01]  /*06f0*/  @!P0 STS [R12], RZ ;  /* 0x000000ff0c008388 */ /* 0x000be20000000800 */
[----:B------:R-:W-:Y:S01]  /*0700*/  NOP ;  /* 0x0000000000007918 */ /* 0x000fe20000000000 */
[----:B------:R-:W-:Y:S05]  /*0710*/  @P2 BRA `(.L_x_15) ;  /* 0x0000000000182947 */ /* 0x000fea0003800000 */
[----:B-123--:R-:W1:Y:S01]  /*0720*/  LDS R3, [UR20+0x8] ;  /* 0x00000814ff037984 */ /* 0x00ee620008000800 */
[----:B------:R-:W2:Y:S01]  /*0730*/  LDC.64 R10, c[0x0][0x218] ;  /* 0x00008600ff0a7b82 */ /* 0x000ea20000000a00 */
[----:B----4-:R-:W-:Y:S02]  /*0740*/  IMAD.MOV.U32 R4, RZ, RZ, 0x70 ;  /* 0x00000070ff047424 */ /* 0x010fe400078e00ff */
[----:B--2---:R2:W-:Y:S03]  /*0750*/  STS.64 [UR20], R10 ;  /* 0x0000000aff007988 */ /* 0x0045e60008000a14 */
[----:B-1----:R-:W-:-:S05]  /*0760*/  LOP3.LUT R3, R3, 0x10, R4, 0xd8, !PT ;  /* 0x0000001003037812 */ /* 0x002fca00078ed804 */
[----:B------:R2:W-:Y:S02]  /*0770*/  STS [UR20+0x8], R3 ;  /* 0x00000803ff007988 */ /* 0x0005e40008000814 */
.L_x_15:
[----:B----4-:R-:W-:Y:S05]  /*0780*/  BSYNC B1 ;  /* 0x0000000000017941 */ /* 0x010fea0003800000 */
.L_x_14:
[----:B------:R-:W-:Y:S04]  /*0790*/  BSSY B2, `(.L_x_16) ;  /* 0x000000f000027945 */ /* 0x000fe80003800000 */
[----:B------:R-:W-:Y:S04]  /*07a0*/  BSSY B1, `(.L_x_17) ;  /* 0x000000c000017945 */ /* 0x000fe80003800000 */
[----:B------:R-:W-:Y:S05]  /*07b0*/  @P2 BRA `(.L_x_18) ;  /* 0x0000000000282947 */ /* 0x000fea0003800000 */
[----:B-123--:R-:W1:Y:S01]  /*07c0*/  LDS R3, [UR20+0x34] ;  /* 0x00003414ff037984 */ /* 0x00ee620008000800 */
[----:B------:R-:W-:Y:S01]  /*07d0*/  IMAD.MOV.U32 R4, RZ, RZ, 0x1f000000 ;  /* 0x1f000000ff047424 */ /* 0x000fe200078e00ff */
[----:B------:R-:W-:Y:S05]  /*07e0*/  @P2 BREAK B1 ;  /* 0x0000000000012942 */ /* 0x000fea0003800000 */
[----:B-1----:R-:W-:-:S05]  /*07f0*/  LOP3.LUT R3, R3, 0xff000000, R4, 0xb8, !PT ;  /* 0xff00000003037812 */ /* 0x002fca00078eb804 */
[----:B------:R1:W-:Y:S01]  /*0800*/  STS [UR20+0x34], R3 ;  /* 0x00003403ff007988 */ /* 0x0003e20008000814 */
[----:B------:R-:W-:Y:S05]  /*0810*/  @P2 BRA `(.L_x_19) ;  /* 0x0000000000182947 */ /* 0x000fea0003800000 */
[----:B------:R-:W2:Y:S01]  /*0820*/  LDS R4, [UR20+0x38] ;  /* 0x00003814ff047984 */ /* 0x000ea20008000800 */
[----:B-1----:R-:W-:-:S05]  /*0830*/  IMAD.MOV.U32 R3, RZ, RZ, 0x3f ;  /* 0x0000003fff037424 */ /* 0x002fca00078e00ff */
[----:B--2---:R-:W-:-:S05]  /*0840*/  LOP3.LUT R3, R4, 0xff, R3, 0xb8, !PT ;  /* 0x000000ff04037812 */ /* 0x004fca00078eb803 */
[----:B------:R4:W-:Y:S02]  /*0850*/  STS [UR20+0x38], R3 ;  /* 0x00003803ff007988 */ /* 0x0009e40008000814 */
.L_x_18:
[----:B------:R-:W-:Y:S05]  /*0860*/  BSYNC B1 ;  /* 0x0000000000017941 */ /* 0x000fea0003800000 */
.L_x_17:
[----:B------:R1:W-:Y:S02]  /*0870*/  @!P2 STS [UR20+0x20], R9 ;  /* 0x00002009ff00a988 */ /* 0x0003e40008000814 */
.L_x_19:
[----:B------:R-:W-:Y:S05]  /*0880*/  BSYNC B2 ;  /* 0x0000000000027941 */ /* 0x000fea0003800000 */
.L_x_16:
[----:B------:R-:W-:Y:S05]  /*0890*/  WARPSYNC.ALL ;  /* 0x0000000000007948 */ /* 0x000fea0003800000 */
[----:B-1234-:R-:W1:Y:S01]  /*08a0*/  LDC R3, c[0x0][0x22c] ;  /* 0x00008b00ff037b82 */ /* 0x01ee620000000800 */
[----:B------:R-:W-:Y:S01]  /*08b0*/  BSSY B2, `(.L_x_20) ;  /* 0x0000010000027945 */ /* 0x000fe20003800000 */
[----:B-1----:R-:W-:-:S05]  /*08c0*/  VIADD R3, R3, 0xffffffff ;  /* 0xffffffff03037836 */ /* 0x002fca0000000000 */
[----:B------:R1:W-:Y:S01]  /*08d0*/  @!P2 STS [UR20+0x24], R3 ;  /* 0x00002403ff00a988 */ /* 0x0003e20008000814 */
[----:B------:R-:W-:Y:S05]  /*08e0*/  @P2 BRA `(.L_x_21) ;  /* 0x0000000000302947 */ /* 0x000fea0003800000 */
[----:B------:R-:W2:Y:S01]  /*08f0*/  LDS R5, [UR20+0x34] ;  /* 0x00003414ff057984 */ /* 0x000ea20008000800 */
[----:B------:R-:W3:Y:S03]  /*0900*/  LDC.64 R10, c[0x0][0x240] ;  /* 0x00009000ff0a7b82 */ /* 0x000ee60000000a00 */
[----:B------:R-:W4:Y:S01]  /*0910*/  LDS R4, [UR20+0x1c] ;  /* 0x00001c14ff047984 */ /* 0x000f220008000800 */
[C---:B---3--:R-:W-:Y:S01]  /*0920*/  SHF.L.U64.HI R8, R10.reuse, 0x1, R11 ;  /* 0x000000010a087819 */ /* 0x048fe2000001020b */
[----:B------:R-:W-:-:S03]  /*0930*/  IMAD.SHL.U32 R7, R10, 0x2, RZ ;  /* 0x000000020a077824 */ /* 0x000fc600078e00ff */
[--C-:B------:R-:W-:Y:S02]  /*0940*/  SHF.R.U32.HI R9, RZ, 0x4, R8.reuse ;  /* 0x00000004ff097819 */ /* 0x100fe40000011608 */
[----:B------:R-:W-:-:S05]  /*0950*/  SHF.R.U64 R7, R7, 0x4, R8 ;  /* 0x0000000407077819 */ /* 0x000fca0000001208 */
[----:B------:R3:W-:Y:S01]  /*0960*/  STS [UR20+0xc], R7 ;  /* 0x00000c07ff007988 */ /* 0x0007e20008000814 */
[----:B--2---:R-:W-:Y:S02]  /*0970*/  LOP3.LUT R5, R5, 0x7, RZ, 0xb8, !PT ;  /* 0x0000000705057812 */ /* 0x004fe400078eb8ff */
[----:B----4-:R-:W-:-:S03]  /*0980*/  LOP3.LUT R4, R4, 0xf, R9, 0xb8, !PT ;  /* 0x0000000f04047812 */ /* 0x010fc600078eb809 */
[----:B------:R3:W-:Y:S04]  /*0990*/  STS [UR20+0x34], R5 ;  /* 0x00003405ff007988 */ /* 0x0007e80008000814 */
[----:B------:R3:W-:Y:S02]  /*09a0*/  STS [UR20+0x1c], R4 ;  /* 0x00001c04ff007988 */ /* 0x0007e40008000814 */
.L_x_21:
[----:B------:R-:W-:Y:S05]  /*09b0*/  BSYNC B2 ;  /* 0x0000000000027941 */ /* 0x000fea0003800000 */
.L_x_20:
[----:B------:R-:W-:Y:S04]  /*09c0*/  BSSY B3, `(.L_x_22) ;  /* 0x000001a000037945 */ /* 0x000fe80003800000 */
[----:B------:R-:W-:Y:S04]  /*09d0*/  BSSY B2, `(.L_x_23) ;  /* 0x0000015000027945 */ /* 0x000fe80003800000 */
[----:B------:R-:W-:Y:S05]  /*09e0*/  @P2 BRA `(.L_x_24) ;  /* 0x0000000000202947 */ /* 0x000fea0003800000 */
[----:B---3--:R-:W2:Y:S02]  /*09f0*/  LDS R4, [UR20+0x34] ;  /* 0x00003414ff047984 */ /* 0x008ea40008000800 */
[----:B--2---:R-:W-:-:S05]  /*0a00*/  LOP3.LUT R4, R4, 0x38, RZ, 0xb8, !PT ;  /* 0x0000003804047812 */ /* 0x004fca00078eb8ff */
[----:B------:R2:W-:Y:S01]  /*0a10*/  STS [UR20+0x34], R4 ;  /* 0x00003404ff007988 */ /* 0x0005e20008000814 */
[----:B------:R-:W-:Y:S05]  /*0a20*/  @P2 BRA `(.L_x_25) ;  /* 0x0000000000202947 */ /* 0x000fea0003800000 */
[----:B--2---:R-:W2:Y:S01]  /*0a30*/  LDS R4, [UR20+0x8] ;  /* 0x00000814ff047984 */ /* 0x004ea20008000800 */
[----:B------:R-:W-:-:S05]  /*0a40*/  IMAD.MOV.U32 R5, RZ, RZ, 0x780 ;  /* 0x00000780ff057424 */ /* 0x000fca00078e00ff */
[----:B--2---:R-:W-:-:S05]  /*0a50*/  LOP3.LUT R4, R4, 0x500, R5, 0xd8, !PT ;  /* 0x0000050004047812 */ /* 0x004fca00078ed805 */
[----:B------:R2:W-:Y:S02]  /*0a60*/  STS [UR20+0x8], R4 ;  /* 0x00000804ff007988 */ /* 0x0005e40008000814 */
.L_x_24:
[----:B------:R-:W-:Y:S05]  /*0a70*/  @P2 BRA `(.L_x_26) ;  /* 0x0000000000282947 */ /* 0x000fea0003800000 */
[----:B--23--:R-:W2:Y:S02]  /*0a80*/  LDS R4, [UR20+0x8] ;  /* 0x00000814ff047984 */ /* 0x00cea40008000800 */
[----:B--2---:R-:W-:-:S05]  /*0a90*/  LOP3.LUT R4, R4, 0x1800, RZ, 0xb8, !PT ;  /* 0x0000180004047812 */ /* 0x004fca00078eb8ff */
[----:B------:R3:W-:Y:S02]  /*0aa0*/  STS [UR20+0x8], R4 ;  /* 0x00000804ff007988 */ /* 0x0007e40008000814 */
.L_x_25:
[----:B------:R-:W-:Y:S05]  /*0ab0*/  @P2 BREAK B2 ;  /* 0x0000000000022942 */ /* 0x000fea0003800000 */
[----:B------:R-:W-:Y:S05]  /*0ac0*/  @P2 BRA `(.L_x_27) ;  /* 0x0000000000242947 */ /* 0x000fea0003800000 */
[----:B--23--:R-:W2:Y:S01]  /*0ad0*/  LDS R4, [UR20+0x8] ;  /* 0x00000814ff047984 */ /* 0x00cea20008000800 */
[----:B------:R-:W-:-:S05]  /*0ae0*/  IMAD.MOV.U32 R5, RZ, RZ, 0x6000 ;  /* 0x00006000ff057424 */ /* 0x000fca00078e00ff */
[----:B--2---:R-:W-:-:S04]  /*0af0*/  LOP3.LUT R4, R4, 0x4000, R5, 0xd8, !PT ;  /* 0x0000400004047812 */ /* 0x004fc800078ed805 */
[----:B------:R-:W-:-:S05]  /*0b00*/  LOP3.LUT R4, R4, 0x400000, RZ, 0xb8, !PT ;  /* 0x0040000004047812 */ /* 0x000fca00078eb8ff */
[----:B------:R4:W-:Y:S02]  /*0b10*/  STS [UR20+0x8], R4 ;  /* 0x00000804ff007988 */ /* 0x0009e40008000814 */
.L_x_26:
[----:B------:R-:W-:Y:S05]  /*0b20*/  BSYNC B2 ;  /* 0x0000000000027941 */ /* 0x000fea0003800000 */
.L_x_23:
[----:B--234-:R-:W2:Y:S02]  /*0b30*/  @!P2 LDS R4, [UR20+0x8] ;  /* 0x00000814ff04a984 */ /* 0x01cea40008000800 */
[----:B--2---:R-:W-:-:S05]  /*0b40*/  @!P2 LOP3.LUT R4, R4, 0x8000, RZ, 0xb8, !PT ;  /* 0x000080000404a812 */ /* 0x004fca00078eb8ff */
[----:B------:R4:W-:Y:S02]  /*0b50*/  @!P2 STS [UR20+0x8], R4 ;  /* 0x00000804ff00a988 */ /* 0x0009e40008000814 */
.L_x_27:
[----:B------:R-:W-:Y:S05]  /*0b60*/  BSYNC B3 ;  /* 0x0000000000037941 */ /* 0x000fea0003800000 */
.L_x_22:
[----:B------:R-:W-:Y:S05]  /*0b70*/  WARPSYNC.ALL ;  /* 0x0000000000007948 */ /* 0x000fea0003800000 */
[----:B------:R-:W-:-:S04]  /*0b80*/  UIADD3 UR31, UR5, 0x80, URZ ;  /* 0x00000080051f7890 */ /* 0x000fc8000fffe03f */
[----:B------:R-:W-:-:S04]  /*0b90*/  UIADD3 UR30, UP0, UR31, UR32, URZ ;  /* 0x000000201f1e7290 */ /* 0x000fc8000ff1e03f */
[----:B------:R-:W-:Y:S01]  /*0ba0*/  ULEA.HI.X.SX32 UR31, UR31, UR33, 0x1, UP0 ;  /* 0x000000211f1f7291 */ /* 0x000fe200080f0e3f */
[----:B------:R-:W-:Y:S11]  /*0bb0*/  @P0 BRA `(.L_x_28) ;  /* 0x0000000000280947 */ /* 0x000ff60003800000 */
[----:B--234-:R-:W2:Y:S01]  /*0bc0*/  S2R R4, SR_LANEID ;  /* 0x0000000000047919 */ /* 0x01cea20000000000 */
[----:B------:R-:W-:Y:S05]  /*0bd0*/  WARPSYNC.ALL ;  /* 0x0000000000007948 */ /* 0x000fea0003800000 */
[----:B--2---:R-:W-:-:S05]  /*0be0*/  IMAD.SHL.U32 R8, R4, 0x4, RZ ;  /* 0x0000000404087824 */ /* 0x004fca00078e00ff */
[----:B------:R-:W2:Y:S01]  /*0bf0*/  LDS R7, [R8+UR20] ;  /* 0x0000001408077984 */ /* 0x000ea20008000800 */
[----:B------:R-:W-:-:S05]  /*0c00*/  IADD3 R4, P1, R8, UR30, RZ ;  /* 0x0000001e08047c10 */ /* 0x000fca000ff3e0ff */
[----:B------:R-:W-:-:S05]  /*0c10*/  IMAD.X R5, RZ, RZ, UR31, P1 ;  /* 0x0000001fff057e24 */ /* 0x000fca00088e06ff */
[----:B--2---:R2:W3:Y:S01]  /*0c20*/  ATOMG.E.EXCH.STRONG.GPU PT, RZ, [R4], R7 ;  /* 0x0000000704ff73a8 */ /* 0x0044e200041ee100 */
[----:B------:R-:W-:-:S04]  /*0c30*/  DEPBAR {5,4,3,2,1,0} ;  /* 0x0000003f0000791a */ /* 0x000fc80000000000 */
[----:B------:R2:W-:Y:S01]  /*0c40*/  UTMACCTL.IV [UR30] ;  /* 0x000000001e0079b9 */ /* 0x0005e20008000000 */
[----:B------:R-:W-:Y:S01]  /*0c50*/  NOP ;  /* 0x0000000000007918 */ /* 0x000fe20000000000 */
.L_x_28:
[----:B------:R-:W-:Y:S05]  /*0c60*/  @P0 BRA `(.L_x_29) ;  /* 0x00000000000c0947 */ /* 0x000fea0003800000 */
[----:B------:R0:W-:Y:S01]  /*0c70*/  UTMACMDFLUSH ;  /* 0x00000000000079b7 */ /* 0x0001e20000000000 */
[----:B------:R-:W-:Y:S05]  /*0c80*/  @P0 BRA `(.L_x_29) ;  /* 0x0000000000040947 */ /* 0x000fea0003800000 */
[----:B------:R-:W-:-:S04]  /*0c90*/  DEPBAR.LE SB0, 0x0 ;  /* 0x000080000000791a */ /* 0x000fc80000000000 */
.L_x_29:
[----:B------:R-:W-:Y:S05]  /*0ca0*/  WARPSYNC.ALL ;  /* 0x0000000000007948 */ /* 0x000fea0003800000 */
[----:B---3--:R-:W-:Y:S06]  /*0cb0*/  BAR.SYNC.DEFER_BLOCKING 0x0 ;  /* 0x0000000000007b1d */ /* 0x008fec0000010000 */
[----:B------:R-:W-:Y:S02]  /*0cc0*/  BSSY B3, `(.L_x_30) ;  /* 0x000000b000037945 */ /* 0x000fe40003800000 */
[----:B------:R-:W-:Y:S06]  /*0cd0*/  BAR.SYNC.DEFER_BLOCKING 0x0 ;  /* 0x0000000000007b1d */ /* 0x000fec0000010000 */
[----:B------:R3:W-:Y:S01]  /*0ce0*/  @!P0 STS [R12], RZ ;  /* 0x000000ff0c008388 */ /* 0x0007e20000000800 */
[----:B------:R-:W-:Y:S01]  /*0cf0*/  NOP ;  /* 0x0000000000007918 */ /* 0x000fe20000000000 */
[----:B------:R-:W-:Y:S05]  /*0d00*/  @P2 BRA `(.L_x_31) ;  /* 0x0000000000182947 */ /* 0x000fea0003800000 */
[----:B--2-4-:R-:W2:Y:S01]  /*0d10*/  LDS R4, [UR20+0x8] ;  /* 0x00000814ff047984 */ /* 0x014ea20008000800 */
[----:B------:R-:W4:Y:S01]  /*0d20*/  LDC.64 R8, c[0x0][0x220] ;  /* 0x00008800ff087b82 */ /* 0x000f220000000a00 */
[----:B------:R-:W-:Y:S02]  /*0d30*/  IMAD.MOV.U32 R5, RZ, RZ, 0x70 ;  /* 0x00000070ff057424 */ /* 0x000fe400078e00ff */
[----:B----4-:R4:W-:Y:S03]  /*0d40*/  STS.64 [UR20], R8 ;  /* 0x00000008ff007988 */ /* 0x0109e60008000a14 */
[----:B--2---:R-:W-:-:S05]  /*0d50*/  LOP3.LUT R4, R4, 0x10, R5, 0xd8, !PT ;  /* 0x0000001004047812 */ /* 0x004fca00078ed805 */
[----:B------:R4:W-:Y:S02]  /*0d60*/  STS [UR20+0x8], R4 ;  /* 0x00000804ff007988 */ /* 0x0009e40008000814 */
.L_x_31:
[----:B--2---:R-:W-:Y:S05]  /*0d70*/  BSYNC B3 ;  /* 0x0000000000037941 */ /* 0x004fea0003800000 */
.L_x_30:
[----:B------:R-:W-:Y:S04]  /*0d80*/  BSSY B4, `(.L_x_32) ;  /* 0x0000011000047945 */ /* 0x000fe80003800000 */
[----:B------:R-:W-:Y:S04]  /*0d90*/  BSSY B3, `(.L_x_33) ;  /* 0x000000e000037945 */ /* 0x000fe80003800000 */
[----:B------:R-:W-:Y:S05]  /*0da0*/  @P2 BRA `(.L_x_34) ;  /* 0x0000000000242947 */ /* 0x000fea0003800000 */
[----:B----4-:R-:W2:Y:S01]  /*0db0*/  LDS R4, [UR20+0x34] ;  /* 0x00003414ff047984 */ /* 0x010ea20008000800 */
[----:B------:R-:W-:-:S05]  /*0dc0*/  IMAD.MOV.U32 R5, RZ, RZ, 0x3f000000 ;  /* 0x3f000000ff057424 */ /* 0x000fca00078e00ff */
[----:B--2---:R-:W-:-:S05]  /*0dd0*/  LOP3.LUT R4, R4, 0xff000000, R5, 0xb8, !PT ;  /* 0xff00000004047812 */ /* 0x004fca00078eb805 */
[----:B------:R2:W-:Y:S01]  /*0de0*/  STS [UR20+0x34], R4 ;  /* 0x00003404ff007988 */ /* 0x0005e20008000814 */
[----:B------:R-:W-:Y:S05]  /*0df0*/  @P2 BRA `(.L_x_35) ;  /* 0x00000000001c2947 */ /* 0x000fea0003800000 */
[----:B--2---:R-:W2:Y:S01]  /*0e00*/  LDS R4, [UR20+0x38] ;  /* 0x00003814ff047984 */ /* 0x004ea20008000800 */
[----:B------:R-:W-:-:S05]  /*0e10*/  IMAD.MOV.U32 R5, RZ, RZ, 0xff ;  /* 0x000000ffff057424 */ /* 0x000fca00078e00ff */
[----:B--2---:R-:W-:-:S05]  /*0e20*/  LOP3.LUT R4, R4, 0xff, R5, 0xb8, !PT ;  /* 0x000000ff04047812 */ /* 0x004fca00078eb805 */
[----:B------:R2:W-:Y:S02]  /*0e30*/  STS [UR20+0x38], R4 ;  /* 0x00003804ff007988 */ /* 0x0005e40008000814 */
.L_x_34:
[----:B------:R-:W-:Y:S05]  /*0e40*/  @P2 BREAK B3 ;  /* 0x0000000000032942 */ /* 0x000fea0003800000 */
[----:B------:R-:W-:Y:S05]  /*0e50*/  @P2 BRA `(.L_x_36) ;  /* 0x00000000000c2947 */ /* 0x000fea0003800000 */
[----:B------:R1:W-:Y:S02]  /*0e60*/  STS [UR20+0x20], R3 ;  /* 0x00002003ff007988 */ /* 0x0003e40008000814 */
.L_x_35:
[----:B------:R-:W-:Y:S05]  /*0e70*/  BSYNC B3 ;  /* 0x0000000000037941 */ /* 0x000fea0003800000 */
.L_x_33:
[----:B------:R1:W-:Y:S02]  /*0e80*/  @!P2 STS [UR20+0x24], R6 ;  /* 0x00002406ff00a988 */ /* 0x0003e40008000814 */
.L_x_36:
[----:B------:R-:W-:Y:S05]  /*0e90*/  BSYNC B4 ;  /* 0x0000000000047941 */ /* 0x000fea0003800000 */
.L_x_32:
[----:B------:R-:W-:Y:S05]  /*0ea0*/  WARPSYNC.ALL ;  /* 0x0000000000007948 */ /* 0x000fea0003800000 */
[----:B------:R-:W-:Y:S04]  /*0eb0*/  BSSY B4, `(.L_x_37) ;  /* 0x000000e000047945 */ /* 0x000fe80003800000 */
[----:B------:R-:W-:Y:S05]  /*0ec0*/  @P2 BRA `(.L_x_38) ;  /* 0x0000000000302947 */ /* 0x000fea0003800000 */
[----:B--2-4-:R-:W2:Y:S01]  /*0ed0*/  LDS R4, [UR20+0x34] ;  /* 0x00003414ff047984 */ /* 0x014ea20008000800 */
[----:B------:R-:W4:Y:S03]  /*0ee0*/  LDC.64 R8, c[0x0][0x248] ;  /* 0x00009200ff087b82 */ /* 0x000f260000000a00 */
[----:B-1----:R-:W1:Y:S01]  /*0ef0*/  LDS R3, [UR20+0x1c] ;  /* 0x00001c14ff037984 */ /* 0x002e620008000800 */
[C---:B----4-:R-:W-:Y:S01]  /*0f00*/  SHF.L.U64.HI R6, R8.reuse, 0x1, R9 ;  /* 0x0000000108067819 */ /* 0x050fe20000010209 */
[----:B------:R-:W-:-:S03]  /*0f10*/  IMAD.SHL.U32 R5, R8, 0x2, RZ ;  /* 0x0000000208057824 */ /* 0x000fc600078e00ff */
[--C-:B------:R-:W-:Y:S02]  /*0f20*/  SHF.R.U32.HI R8, RZ, 0x4, R6.reuse ;  /* 0x00000004ff087819 */ /* 0x100fe40000011606 */
[----:B------:R-:W-:-:S05]  /*0f30*/  SHF.R.U64 R5, R5, 0x4, R6 ;  /* 0x0000000405057819 */ /* 0x000fca0000001206 */
[----:B------:R4:W-:Y:S01]  /*0f40*/  STS [UR20+0xc], R5 ;  /* 0x00000c05ff007988 */ /* 0x0009e20008000814 */
[----:B--2---:R-:W-:Y:S02]  /*0f50*/  LOP3.LUT R4, R4, 0x7, RZ, 0xb8, !PT ;  /* 0x0000000704047812 */ /* 0x004fe400078eb8ff */
[----:B-1----:R-:W-:-:S03]  /*0f60*/  LOP3.LUT R3, R3, 0xf, R8, 0xb8, !PT ;  /* 0x0000000f03037812 */ /* 0x002fc600078eb808 */
[----:B------:R4:W-:Y:S04]  /*0f70*/  STS [UR20+0x34], R4 ;  /* 0x00003404ff007988 */ /* 0x0009e80008000814 */
[----:B------:R4:W-:Y:S02]  /*0f80*/  STS [UR20+0x1c], R3 ;  /* 0x00001c03ff007988 */ /* 0x0009e40008000814 */
.L_x_38:
[----:B------:R-:W-:Y:S05]  /*0f90*/  BSYNC B4 ;  /* 0x0000000000047941 */ /* 0x000fea0003800000 */
.L_x_37:
[----:B------:R-:W-:Y:S04]  /*0fa0*/  BSSY B4, `(.L_x_39) ;  /* 0x000001a000047945 */ /* 0x000fe80003800000 */
[----:B------:R-:W-:Y:S04]  /*0fb0*/  BSSY B5, `(.L_x_40) ;  /* 0x0000015000057945 */ /* 0x000fe80003800000 */
[----:B------:R-:W-:Y:S05]  /*0fc0*/  @P2 BRA `(.L_x_41) ;  /* 0x0000000000202947 */ /* 0x000fea0003800000 */
[----:B-1--4-:R-:W1:Y:S02]  /*0fd0*/  LDS R3, [UR20+0x34] ;  /* 0x00003414ff037984 */ /* 0x012e640008000800 */
[----:B-1----:R-:W-:-:S05]  /*0fe0*/  LOP3.LUT R3, R3, 0x38, RZ, 0xb8, !PT ;  /* 0x0000003803037812 */ /* 0x002fca00078eb8ff */
[----:B------:R1:W-:Y:S01]  /*0ff0*/  STS [UR20+0x34], R3 ;  /* 0x00003403ff007988 */ /* 0x0003e20008000814 */
[----:B------:R-:W-:Y:S05]  /*1000*/  @P2 BRA `(.L_x_42) ;  /* 0x0000000000202947 */ /* 0x000fea0003800000 */
[----:B-1----:R-:W1:Y:S01]  /*1010*/  LDS R3, [UR20+0x8] ;  /* 0x00000814ff037984 */ /* 0x002e620008000800 */
[----:B--2---:R-:W-:-:S05]  /*1020*/  IMAD.MOV.U32 R4, RZ, RZ, 0x780 ;  /* 0x00000780ff047424 */ /* 0x004fca00078e00ff */
[----:B-1----:R-:W-:-:S05]  /*1030*/  LOP3.LUT R3, R3, 0x500, R4, 0xd8, !PT ;  /* 0x0000050003037812 */ /* 0x002fca00078ed804 */
[----:B------:R1:W-:Y:S02]  /*1040*/  STS [UR20+0x8], R3 ;  /* 0x00000803ff007988 */ /* 0x0003e40008000814 */
.L_x_41:
[----:B------:R-:W-:Y:S05]  /*1050*/  @P2 BRA `(.L_x_43) ;  /* 0x0000000000282947 */ /* 0x000fea0003800000 */
[----:B-1--4-:R-:W1:Y:S02]  /*1060*/  LDS R3, [UR20+0x8] ;  /* 0x00000814ff037984 */ /* 0x012e640008000800 */
[----:B-1----:R-:W-:-:S05]  /*1070*/  LOP3.LUT R3, R3, 0x1800, RZ, 0xb8, !PT ;  /* 0x0000180003037812 */ /* 0x002fca00078eb8ff */
[----:B------:R4:W-:Y:S02]  /*1080*/  STS [UR20+0x8], R3 ;  /* 0x00000803ff007988 */ /* 0x0009e40008000814 */
.L_x_42:
[----:B------:R-:W-:Y:S05]  /*1090*/  @P2 BREAK B5 ;  /* 0x0000000000052942 */ /* 0x000fea0003800000 */
[----:B------:R-:W-:Y:S05]  /*10a0*/  @P2 BRA `(.L_x_44) ;  /* 0x0000000000242947 */ /* 0x000fea0003800000 */
[----:B-1--4-:R-:W1:Y:S01]  /*10b0*/  LDS R3, [UR20+0x8] ;  /* 0x00000814ff037984 */ /* 0x012e620008000800 */
[----:B--2---:R-:W-:-:S05]  /*10c0*/  IMAD.MOV.U32 R4, RZ, RZ, 0x6000 ;  /* 0x00006000ff047424 */ /* 0x004fca00078e00ff */
[----:B-1----:R-:W-:-:S04]  /*10d0*/  LOP3.LUT R3, R3, 0x6000, R4, 0xd8, !PT ;  /* 0x0000600003037812 */ /* 0x002fc800078ed804 */
[----:B------:R-:W-:-:S05]  /*10e0*/  LOP3.LUT R3, R3, 0x400000, RZ, 0xb8, !PT ;  /* 0x0040000003037812 */ /* 0x000fca00078eb8ff */
[----:B------:R1:W-:Y:S02]  /*10f0*/  STS [UR20+0x8], R3 ;  /* 0x00000803ff007988 */ /* 0x0003e40008000814 */
.L_x_43:
[----:B------:R-:W-:Y:S05]  /*1100*/  BSYNC B5 ;  /* 0x0000000000057941 */ /* 0x000fea0003800000 */
.L_x_40:
[----:B-1--4-:R-:W1:Y:S02]  /*1110*/  @!P2 LDS R3, [UR20+0x8] ;  /* 0x00000814ff03a984 */ /* 0x012e640008000800 */
[----:B-1----:R-:W-:-:S05]  /*1120*/  @!P2 LOP3.LUT R3, R3, 0x8000, RZ, 0xb8, !PT ;  /* 0x000080000303a812 */ /* 0x002fca00078eb8ff */
[----:B------:R1:W-:Y:S02]  /*1130*/  @!P2 STS [UR20+0x8], R3 ;  /* 0x00000803ff00a988 */ /* 0x0003e40008000814 */
.L_x_44:
[----:B------:R-:W-:Y:S05]  /*1140*/  BSYNC B4 ;  /* 0x0000000000047941 */ /* 0x000fea0003800000 */
.L_x_39:
[----:B------:R-:W-:Y:S05]  /*1150*/  WARPSYNC.ALL ;  /* 0x0000000000007948 */ /* 0x000fea0003800000 */
[----:B------:R-:W-:Y:S01]  /*1160*/  UIADD3 UR5, UR5, 0x100, URZ ;  /* 0x0000010005057890 */ /* 0x000fe2000fffe03f */
[----:B------:R-:W-:Y:S02]  /*1170*/  ISETP.GE.AND P1, PT, R13, 0x1, PT ;  /* 0x000000010d00780c */ /* 0x000fe40003f26270 */
[----:B------:R-:W-:Y:S02]  /*1180*/  CS2R R120, SRZ ;  /* 0x0000000000787805 */ /* 0x000fe4000001ff00 */
[----:B------:R-:W-:Y:S01]  /*1190*/  CS2R R122, SRZ ;  /* 0x00000000007a7805 */ /* 0x000fe2000001ff00 */
[----:B------:R-:W-:Y:S01]  /*11a0*/  UIADD3 UR32, UP0, UR5, UR32, URZ ;  /* 0x0000002005207290 */ /* 0x000fe2000ff1e03f */
[----:B------:R-:W-:-:S02]  /*11b0*/  CS2R R124, SRZ ;  /* 0x00000000007c7805 */ /* 0x000fc4000001ff00 */
[----:B------:R-:W-:Y:S02]  /*11c0*/  CS2R R126, SRZ ;  /* 0x00000000007e7805 */ /* 0x000fe4000001ff00 */
[----:B------:R-:W-:Y:S01]  /*11d0*/  CS2R R128, SRZ ;  /* 0x0000000000807805 */ /* 0x000fe2000001ff00 */
[----:B------:R-:W-:Y:S01]  /*11e0*/  ULEA.HI.X.SX32 UR33, UR5, UR33, 0x1, UP0 ;  /* 0x0000002105217291 */ /* 0x000fe200080f0e3f */
[----:B------:R-:W-:Y:S02]  /*11f0*/  CS2R R130, SRZ ;  /* 0x0000000000827805 */ /* 0x000fe4000001ff00 */
[----:B------:R-:W-:Y:S02]  /*1200*/  CS2R R132, SRZ ;  /* 0x0000000000847805 */ /* 0x000fe4000001ff00 */
[----:B------:R-:W-:Y:S02]  /*1210*/  CS2R R134, SRZ ;  /* 0x0000000000867805 */ /* 0x000fe4000001ff00 */
[----:B------:R-:W-:-:S02]  /*1220*/  CS2R R136, SRZ ;  /* 0x0000000000887805 */ /* 0x000fc4000001ff00 */
[----:B------:R-:W-:Y:S02]  /*1230*/  CS2R R138, SRZ ;  /* 0x00000000008a7805 */ /* 0x000fe4000001ff00 */
[----:B------:R-:W-:Y:S02]  /*1240*/  CS2R R140, SRZ ;  /* 0x00000000008c7805 */ /* 0x000fe4000001ff00 */
        /* <DEDUP_REMOVED lines=41> */
[----:B------:R-:W-:Y:S01]  /*14e0*/  CS2R R32, SRZ ;  /* 0x0000000000207805 */ /* 0x000fe2000001ff00 */
[----:B------:R-:W-:Y:S01]  /*14f0*/  IMAD.MOV.U32 R34, RZ, RZ, RZ ;  /* 0x000000ffff227224 */ /* 0x000fe200078e00ff */
[----:B------:R-:W-:Y:S06]  /*1500*/  @P0 BRA `(.L_x_45) ;  /* 0x0000000000280947 */ /* 0x000fec0003800000 */
[----:B-1--4-:R-:W1:Y:S01]  /*1510*/  S2R R3, SR_LANEID ;  /* 0x0000000000037919 */ /* 0x012e620000000000 */
[----:B------:R-:W-:Y:S05]  /*1520*/  WARPSYNC.ALL ;  /* 0x0000000000007948 */ /* 0x000fea0003800000 */
[----:B-1----:R-:W-:-:S05]  /*1530*/  IMAD.SHL.U32 R6, R3, 0x4, RZ ;  /* 0x0000000403067824 */ /* 0x002fca00078e00ff */
[----:B------:R-:W1:Y:S01]  /*1540*/  LDS R3, [R6+UR20] ;  /* 0x0000001406037984 */ /* 0x000e620008000800 */
[----:B--2---:R-:W-:-:S05]  /*1550*/  IADD3 R4, P3, R6, UR32, RZ ;  /* 0x0000002006047c10 */ /* 0x004fca000ff7e0ff */
[----:B------:R-:W-:-:S05]  /*1560*/  IMAD.X R5, RZ, RZ, UR33, P3 ;  /* 0x00000021ff057e24 */ /* 0x000fca00098e06ff */
[----:B-1----:R1:W2:Y:S01]  /*1570*/  ATOMG.E.EXCH.STRONG.GPU PT, RZ, [R4], R3 ;  /* 0x0000000304ff73a8 */ /* 0x0022a200041ee100 */
[----:B------:R-:W-:-:S04]  /*1580*/  DEPBAR {5,4,3,2,1,0} ;  /* 0x0000003f0000791a */ /* 0x000fc80000000000 */
[----:B------:R1:W-:Y:S01]  /*1590*/  UTMACCTL.IV [UR32] ;  /* 0x00000000200079b9 */ /* 0x0003e20008000000 */
[----:B------:R-:W-:Y:S01]  /*15a0*/  NOP ;  /* 0x0000000000007918 */ /* 0x000fe20000000000 */
.L_x_45:
[----:B------:R-:W-:Y:S05]  /*15b0*/  @P0 BRA `(.L_x_46) ;  /* 0x00000000000c0947 */ /* 0x000fea0003800000 */
[----:B------:R0:W-:Y:S01]  /*15c0*/  UTMACMDFLUSH ;  /* 0x00000000000079b7 */ /* 0x0001e20000000000 */
[----:B------:R-:W-:Y:S05]  /*15d0*/  @P0 BRA `(.L_x_46) ;  /* 0x0000000000040947 */ /* 0x000fea0003800000 */
[----:B------:R-:W-:-:S04]  /*15e0*/  DEPBAR.LE SB0, 0x0 ;  /* 0x000080000000791a */ /* 0x000fc80000000000 */
.L_x_46:
[----:B------:R-:W-:Y:S05]  /*15f0*/  WARPSYNC.ALL ;  /* 0x0000000000007948 */ /* 0x000fea0003800000 */
[----:B--2---:R-:W-:Y:S01]  /*1600*/  BAR.SYNC.DEFER_BLOCKING 0x0 ;  /* 0x0000000000007b1d */ /* 0x004fe20000010000 */
[----:B------:R-:W-:Y:S01]  /*1610*/  USHF.L.U32 UR15, UR34, 0x8, URZ ;  /* 0x00000008220f7899 */ /* 0x000fe2000800063f */
[----:B------:R-:W-:Y:S01]  /*1620*/  IMAD.MOV.U32 R35, RZ, RZ, RZ ;  /* 0x000000ffff237224 */ /* 0x000fe200078e00ff */
[----:B------:R-:W-:Y:S01]  /*1630*/  USHF.L.U32 UR19, UR23, 0x6, URZ ;  /* 0x0000000617137899 */ /* 0x000fe2000800063f */
[----:B------:R-:W-:Y:S02]  /*1640*/  CS2R R36, SRZ ;  /* 0x0000000000247805 */ /* 0x000fe4000001ff00 */
[----:B------:R-:W-:Y:S01]  /*1650*/  CS2R R38, SRZ ;  /* 0x0000000000267805 */ /* 0x000fe2000001ff00 */
[----:B------:R-:W-:Y:S01]  /*1660*/  VOTEU.ALL UP0, P2 ;  /* 0x00000000003f7886 */ /* 0x000fe20001000000 */
[----:B------:R-:W-:Y:S01]  /*1670*/  UMOV UR6, 0x1 ;  /* 0x0000000100067882 */ /* 0x000fe20000000000 */
[----:B------:R-:W-:Y:S01]  /*1680*/  VOTEU.ALL UP1, P2 ;  /* 0x00000000003f7886 */ /* 0x000fe20001020000 */
[----:B------:R-:W-:Y:S01]  /*1690*/  VOTEU.ALL UP2, P2 ;  /* 0x00000000003f7886 */ /* 0x000fe20001040000 */
[----:B------:R-:W-:Y:S01]  /*16a0*/  VOTEU.ALL UP3, P2 ;  /* 0x00000000003f7886 */ /* 0x000fe20001060000 */
[----:B------:R-:W-:-:S04]  /*16b0*/  @!UP0 UIADD3 UR8, -UR6, 0x100000, URZ ;  /* 0x0010000006088890 */ /* 0x000fc8000fffe13f */
[----:B------:R-:W-:Y:S02]  /*16c0*/  @!UP0 USHF.L.U32 UR9, UR8, 0xb, URZ ;  /* 0x0000000b08098899 */ /* 0x000fe4000800063f */
[----:B------:R-:W-:Y:S01]  /*16d0*/  @!UP0 USHF.L.U32 UR8, UR8, 0x1, URZ ;  /* 0x0000000108088899 */ /* 0x000fe2000800063f */
[----:B------:R-:W-:Y:S01]  /*16e0*/  CS2R R40, SRZ ;  /* 0x0000000000287805 */ /* 0x000fe2000001ff00 */
        /* <DEDUP_REMOVED lines=12> */
[----:B------:R-:W-:Y:S01]  /*17b0*/  VOTEU.ALL UP0, P2 ;  /* 0x00000000003f7886 */ /* 0x000fe20001000000 */
[----:B------:R-:W-:Y:S02]  /*17c0*/  CS2R R48, SRZ ;  /* 0x0000000000307805 */ /* 0x000fe4000001ff00 */
[----:B------:R-:W-:Y:S02]  /*17d0*/  CS2R R50, SRZ ;  /* 0x0000000000327805 */ /* 0x000fe4000001ff00 */
[----:B------:R-:W-:Y:S02]  /*17e0*/  CS2R R52, SRZ ;  /* 0x0000000000347805 */ /* 0x000fe4000001ff00 */
[----:B------:R-:W-:Y:S01]  /*17f0*/  CS2R R54, SRZ ;  /* 0x0000000000367805 */ /* 0x000fe2000001ff00 */
[----:B------:R-:W2:Y:S02]  /*1800*/  FENCE.VIEW.ASYNC.S ;  /* 0x00000000000073c6 */ /* 0x000ea40000000000 */
[----:B--2---:R2:W4:Y:S02]  /*1810*/  @!UP0 SYNCS.EXCH.64 URZ, [UR20+0x14000], UR8 ;  /* 0x01400008143f85b2 */ /* 0x0045240008000100 */
[----:B----4-:R-:W-:Y:S06]  /*1820*/  BAR.SYNC.DEFER_BLOCKING 0x0 ;  /* 0x0000000000007b1d */ /* 0x010fec0000010000 */
[----:B------:R2:W4:Y:S02]  /*1830*/  @!UP1 SYNCS.EXCH.64 URZ, [UR20+0x14008], UR10 ;  /* 0x0140080a143f95b2 */ /* 0x0005240008000100 */
[----:B----4-:R-:W-:Y:S06]  /*1840*/  BAR.SYNC.DEFER_BLOCKING 0x0 ;  /* 0x0000000000007b1d */ /* 0x010fec0000010000 */
[----:B------:R2:W4:Y:S02]  /*1850*/  @!UP2 SYNCS.EXCH.64 URZ, [UR20+0x14010], UR12 ;  /* 0x0140100c143fa5b2 */ /* 0x0005240008000100 */
[----:B----4-:R-:W-:Y:S06]  /*1860*/  BAR.SYNC.DEFER_BLOCKING 0x0 ;  /* 0x0000000000007b1d */ /* 0x010fec0000010000 */
[----:B------:R2:W4:Y:S01]  /*1870*/  @!UP3 SYNCS.EXCH.64 URZ, [UR20+0x14018], UR6 ;  /* 0x01401806143fb5b2 */ /* 0x0005220008000100 */
[----:B------:R-:W-:Y:S05]  /*1880*/  @!P1 BRA `(.L_x_47) ;  /* 0x0000000800389947 */ /* 0x000fea0003800000 */
        /* <DEDUP_REMOVED lines=63> */
[----:B------:R-:W-:Y:S01]  /*1c80*/  CS2R R54, SRZ ;  /* 0x0000000000367805 */ /* 0x000fe2000001ff00 */
[----:B------:R-:W-:Y:S01]  /*1c90*/  UMOV UR5, URZ ;  /* 0x0000003f00057c82 */ /* 0x000fe20008000000 */
[----:B------:R-:W-:-:S05]  /*1ca0*/  UMOV UR14, URZ ;  /* 0x0000003f000e7c82 */ /* 0x000fca0008000000 */
.L_x_49:
[----:B----4-:R-:W-:Y:S01]  /*1cb0*/  BAR.SYNC.DEFER_BLOCKING 0x0 ;  /* 0x0000000000007b1d */ /* 0x010fe20000010000 */
[----:B------:R-:W-:Y:S01]  /*1cc0*/  ULEA UR21, UR5, UR20, 0x3 ;  /* 0x0000001405157291 */ /* 0x000fe2000f8e183f */
[----:B-1----:R-:W-:Y:S01]  /*1cd0*/  @!P2 IMAD.MOV.U32 R4, RZ, RZ, 0x5000 ;  /* 0x00005000ff04a424 */ /* 0x002fe200078e00ff */
[----:B------:R-:W-:Y:S01]  /*1ce0*/  ELECT P0, URZ, PT ;  /* 0x00000000003f782f */ /* 0x000fe20003800000 */
[----:B------:R-:W-:Y:S01]  /*1cf0*/  IMAD.U32 R3, RZ, RZ, UR4 ;  /* 0x00000004ff037e24 */ /* 0x000fe2000f8e00ff */
[----:B--2---:R-:W-:Y:S02]  /*1d00*/  ULEA UR12, UR5, UR20, 0xe ;  /* 0x00000014050c7291 */ /* 0x004fe4000f8e703f */
[C---:B------:R-:W-:Y:S02]  /*1d10*/  ISETP.LT.U32.AND P0, PT, R2.reuse, 0x20, P0 ;  /* 0x000000200200780c */ /* 0x040fe40000701070 */
[----:B------:R-:W-:Y:S02]  /*1d20*/  ELECT P1, URZ, PT ;  /* 0x00000000003f782f */ /* 0x000fe40003820000 */
[----:B------:R-:W-:Y:S01]  /*1d30*/  SHF.L.U32 R3, R3, 0x1f, RZ ;  /* 0x0000001f03037819 */ /* 0x000fe200000006ff */
[----:B------:R-:W-:Y:S01]  /*1d40*/  ULEA UR16, UR5, UR20, 0xc ;  /* 0x0000001405107291 */ /* 0x000fe2000f8e603f */
[----:B------:R-:W-:Y:S01]  /*1d50*/  ISETP.LT.U32.AND P1, PT, R2, 0x20, P1 ;  /* 0x000000200200780c */ /* 0x000fe20000f21070 */
[----:B------:R-:W-:-:S02]  /*1d60*/  UMOV UR18, UR14 ;  /* 0x0000000e00127c82 */ /* 0x000fc40008000000 */
[----:B------:R-:W-:Y:S02]  /*1d70*/  UIADD3 UR16, UR16, 0x10000, URZ ;  /* 0x0001000010107890 */ /* 0x000fe4000fffe03f */
[----:B------:R-:W-:Y:S02]  /*1d80*/  USHF.R.U32.HI UR8, URZ, 0x4, UR12 ;  /* 0x000000043f087899 */ /* 0x000fe4000801160c */
[----:B------:R-:W-:Y:S01]  /*1d90*/  USHF.R.U32.HI UR10, URZ, 0x4, UR16 ;  /* 0x000000043f0a7899 */ /* 0x000fe20008011610 */
[----:B------:R-:W-:Y:S01]  /*1da0*/  VOTEU.ANY UP0, P0 ;  /* 0x00000000003f7886 */ /* 0x000fe20000000100 */
[----:B------:R-:W-:Y:S01]  /*1db0*/  VOTEU.ANY UP2, P0 ;  /* 0x00000000003f7886 */ /* 0x000fe20000040100 */
[----:B------:R-:W-:Y:S01]  /*1dc0*/  USGXT.U32 UR8, UR8, 0xe ;  /* 0x0000000e0808789a */ /* 0x000fe20008000000 */
[----:B------:R1:W-:Y:S01]  /*1dd0*/  @!P2 SYNCS.ARRIVE.TRANS64 RZ, [UR21+0x14000], R4 ;  /* 0x01400004ffffa9a7 */ /* 0x0003e20008000015 */
[----:B------:R2:W-:Y:S06]  /*1de0*/  MEMBAR.ALL.CTA ;  /* 0x0000000000007992 */ /* 0x0005ec0000008000 */
[----:B--2---:R-:W2:Y:S01]  /*1df0*/  FENCE.VIEW.ASYNC.S ;  /* 0x00000000000073c6 */ /* 0x004ea20000000000 */
[----:B------:R-:W-:Y:S01]  /*1e00*/  @UP0 UIADD3 UR13, UR21, 0x14000, URZ ;  /* 0x00014000150d0890 */ /* 0x000fe2000fffe03f */
[----:B------:R-:W-:Y:S01]  /*1e10*/  @UP0 UMOV UR6, UR28 ;  /* 0x0000001c00060c82 */ /* 0x000fe20008000000 */
[----:B------:R-:W-:Y:S01]  /*1e20*/  @UP0 UMOV UR7, UR29 ;  /* 0x0000001d00070c82 */ /* 0x000fe20008000000 */
[----:B--2---:R-:W-:Y:S01]  /*1e30*/  VOTEU.ANY UP1, P1 ;  /* 0x00000000003f7886 */ /* 0x004fe20000820100 */
[----:B------:R-:W-:Y:S01]  /*1e40*/  VOTEU.ANY UP3, P1 ;  /* 0x00000000003f7886 */ /* 0x000fe20000860100 */
[----:B------:R-:W-:Y:S01]  /*1e50*/  USGXT.U32 UR10, UR10, 0xe ;  /* 0x0000000e0a0a789a */ /* 0x000fe20008000000 */
[----:B------:R-:W-:-:S02]  /*1e60*/  UMOV UR9, 0x80000020 ;  /* 0x8000002000097882 */ /* 0x000fc40000000000 */
[----:B------:R-:W-:Y:S01]  /*1e70*/  @UP1 UIADD3 UR17, UR21, 0x14000, URZ ;  /* 0x0001400015111890 */ /* 0x000fe2000fffe03f */
[----:B------:R-:W-:Y:S01]  /*1e80*/  @UP1 UMOV UR24, UR30 ;  /* 0x0000001e00181c82 */ /* 0x000fe20008000000 */
[----:B------:R-:W-:Y:S01]  /*1e90*/  @UP1 UMOV UR25, UR31 ;  /* 0x0000001f00191c82 */ /* 0x000fe20008000000 */
[----:B------:R-:W-:Y:S01]  /*1ea0*/  UMOV UR11, 0x80000020 ;  /* 0x80000020000b7882 */ /* 0x000fe20000000000 */
[----:B------:R-:W-:Y:S06]  /*1eb0*/  BAR.SYNC.DEFER_BLOCKING 0x0 ;  /* 0x0000000000007b1d */ /* 0x000fec0000010000 */
[----:B------:R1:W-:Y:S02]  /*1ec0*/  @UP2 UTMALDG.2D [UR12], [UR6] ;  /* 0x0000000c060025b4 */ /* 0x0003e40008008000 */
[----:B------:R-:W-:Y:S06]  /*1ed0*/  BAR.SYNC.DEFER_BLOCKING 0x0 ;  /* 0x0000000000007b1d */ /* 0x000fec0000010000 */
[----:B------:R1:W-:Y:S02]  /*1ee0*/  @UP3 UTMALDG.2D [UR16], [UR24] ;  /* 0x00000010180035b4 */ /* 0x0003e40008008000 */
[----:B------:R-:W-:Y:S06]  /*1ef0*/  BAR.SYNC.DEFER_BLOCKING 0x0 ;  /* 0x0000000000007b1d */ /* 0x000fec0000010000 */
[----:B------:R-:W2:Y:S02]  /*1f00*/  SYNCS.PHASECHK.TRANS64.TRYWAIT P0, [UR21+0x14000], R3 ;  /* 0x01400003ff0075a7 */ /* 0x000ea40008000155 */
[----:B-12---:R-:W-:Y:S05]  /*1f10*/  @!P0 BRA `(.L_x_48) ;  /* 0x0000000800708947 */ /* 0x006fea0003800000 */
.L_x_50:
[----:B------:R-:W-:Y:S02]  /*1f20*/  WARPGROUP.DEPBAR.LE gsb0, 0x0 ;  /* 0x00008000000079c5 */ /* 0x000fe40000010000 */
[----:B------:R-:W-:Y:S01]  /*1f30*/  WARPGROUP.ARRIVE ;  /* 0x00000000000079c5 */ /* 0x000fe20000000000 */
[----:B------:R-:W-:Y:S01]  /*1f40*/  UIADD3 UR24, UP0, UR8, 0x2, URZ ;  /* 0x0000000208187890 */ /* 0x000fe2000ff1e03f */
[----:B------:R-:W1:Y:S01]  /*1f50*/  LDC R3, c[0x0][0x230] ;  /* 0x00008c00ff037b82 */ /* 0x000e620000000800 */
[----:B------:R-:W-:Y:S01]  /*1f60*/  UMOV UR6, URZ ;  /* 0x0000003f00067c82 */ /* 0x000fe20008000000 */
[----:B------:R-:W-:Y:S01]  /*1f70*/  UMOV UR26, 0xfffffffe ;  /* 0xfffffffe001a7882 */ /* 0x000fe20000000000 */
[----:B------:R-:W-:Y:S01]  /*1f80*/  UIADD3.X UR25, UR6, -0x7fffffe0, URZ, UP0, !UPT ;  /* 0x8000002006197890 */ /* 0x000fe200087fe43f */
[----:B------:R-:W-:Y:S01]  /*1f90*/  HGMMA.64x64x16.F32.BF16 R120, gdesc[UR8], R120 ;  /* 0x00e00000087879f0 */ /* 0x000fe20008701878 */
[----:B------:R-:W-:Y:S01]  /*1fa0*/  UMOV UR27, 0x7fffffdf ;  /* 0x7fffffdf001b7882 */ /* 0x000fe20000000000 */
[----:B------:R-:W-:Y:S01]  /*1fb0*/  UMOV UR6, UR10 ;  /* 0x0000000a00067c82 */ /* 0x000fe20008000000 */
[----:B------:R-:W-:Y:S01]  /*1fc0*/  UMOV UR7, URZ ;  /* 0x0000003f00077c82 */ /* 0x000fe20008000000 */
[----:B------:R-:W-:-:S02]  /*1fd0*/  UIADD3.64 UR8, UR24, 0xfe, URZ ;  /* 0x000000fe18087897 */ /* 0x000fc4000fffe03f */
[----:B------:R-:W-:Y:S02]  /*1fe0*/  UIADD3.64 UR26, UR6, -UR26, URZ ;  /* 0x8000001a061a7297 */ /* 0x000fe4000fffe03f */
[----:B------:R-:W-:Y:S02]  /*1ff0*/  UIADD3.64 UR36, UR24, 0x100, URZ ;  /* 0x0000010018247897 */ /* 0x000fe4000fffe03f */
[----:B------:R-:W-:Y:S02]  /*2000*/  UIADD3 UR14, UR14, 0x20, URZ ;  /* 0x000000200e0e7890 */ /* 0x000fe4000fffe03f */
[----:B------:R-:W-:Y:S01]  /*2010*/  UIADD3 UR5, UR5, 0x1, URZ ;  /* 0x0000000105057890 */ /* 0x000fe2000fffe03f */
[----:B------:R-:W-:Y:S01]  /*2020*/  UMOV UR38, UR26 ;  /* 0x0000001a00267c82 */ /* 0x000fe20008000000 */
[----:B------:R-:W-:Y:S02]  /*2030*/  UMOV UR39, UR27 ;  /* 0x0000001b00277c82 */ /* 0x000fe40008000000 */
[----:B------:R-:W-:Y:S01]  /*2040*/  UISETP.NE.U32.AND UP0, UPT, UR5, 0x4, UPT ;  /* 0x000000040500788c */ /* 0x000fe2000bf05070 */
[----:B-1----:R-:W-:-:S03]  /*2050*/  ISETP.LE.AND P0, PT, R3, UR14, PT ;  /* 0x0000000e03007c0c */ /* 0x002fc6000bf03270 */
[----:B------:R-:W-:Y:S02]  /*2060*/  USEL UR6, URZ, 0x1, UP0 ;  /* 0x000000013f067887 */ /* 0x000fe40008000000 */
[----:B------:R-:W-:Y:S02]  /*2070*/  USEL UR5, UR5, URZ, UP0 ;  /* 0x0000003f05057287 */ /* 0x000fe40008000000 */
[----:B------:R-:W-:Y:S01]  /*2080*/  ULOP3.LUT UR4, UR4, UR6, URZ, 0x3c, !UPT ;  /* 0x0000000604047292 */ /* 0x000fe2000f8e3c3f */
[----:B------:R-:W-:Y:S04]  /*2090*/  HGMMA.64x64x16.F32.BF16 R120, gdesc[UR24], R120 ;  /* 0x00e00000187879f0 */ /* 0x000fe80008701878 */
[----:B------:R-:W-:Y:S01]  /*20a0*/  HGMMA.64x64x16.F32.BF16 R88, gdesc[UR8], R88 ;  /* 0x00e00000085879f0 */ /* 0x000fe20008701858 */
[----:B------:R-:W-:-:S03]  /*20b0*/  UIADD3.64 UR8, UR24, 0x1fe, URZ ;  /* 0x000001fe18087897 */ /* 0x000fc6000fffe03f */
[----:B------:R-:W-:Y:S01]  /*20c0*/  HGMMA.64x64x16.F32.BF16 R88, gdesc[UR36], R88 ;  /* 0x00e00000245879f0 */ /* 0x000fe20008701858 */
[----:B------:R-:W-:Y:S01]  /*20d0*/  UIADD3.64 UR36, UR24, 0x200, URZ ;  /* 0x0000020018247897 */ /* 0x000fe2000fffe03f */
[----:B------:R-:W-:-:S04]  /*20e0*/  UMOV UR38, UR26 ;  /* 0x0000001a00267c82 */ /* 0x000fc80008000000 */
[----:B------:R-:W-:Y:S01]  /*20f0*/  HGMMA.64x64x16.F32.BF16 R56, gdesc[UR8], R56 ;  /* 0x00e00000083879f0 */ /* 0x000fe20008701838 */
[----:B------:R-:W-:Y:S01]  /*2100*/  UIADD3.64 UR8, UR24, 0x2fe, URZ ;  /* 0x000002fe18087897 */ /* 0x000fe2000fffe03f */
[----:B------:R-:W-:Y:S01]  /*2110*/  UMOV UR39, UR27 ;  /* 0x0000001b00277c82 */ /* 0x000fe20008000000 */
[----:B------:R-:W-:Y:S01]  /*2120*/  UIADD3.64 UR24, UR24, 0x300, URZ ;  /* 0x0000030018187897 */ /* 0x000fe2000fffe03f */
[----:B------:R-:W-:Y:S06]  /*2130*/  HGMMA.64x64x16.F32.BF16 R56, gdesc[UR36], R56 ;  /* 0x00e00000243879f0 */ /* 0x000fec0008701838 */
[----:B------:R-:W-:Y:S04]  /*2140*/  HGMMA.64x64x16.F32.BF16 R24, gdesc[UR8], R24 ;  /* 0x00e00000081879f0 */ /* 0x000fe80008701818 */
[----:B------:R-:W-:Y:S01]  /*2150*/  HGMMA.64x64x16.F32.BF16 R24, gdesc[UR24], R24, gsb0 ;  /* 0x00e00000181879f0 */ /* 0x000fe20008001818 */
[----:B------:R-:W-:Y:S05]  /*2160*/  @!P0 BRA `(.L_x_49) ;  /* 0xfffffff800d08947 */ /* 0x000fea000383ffff */
.L_x_47:
[----:B------:R-:W-:Y:S02]  /*2170*/  WARPGROUP.DEPBAR.LE gsb0, 0x0 ;  /* 0x00008000000079c5 */ /* 0x000fe40000010000 */
[----:B----4-:R-:W-:Y:S01]  /*2180*/  BAR.SYNC.DEFER_BLOCKING 0x0 ;  /* 0x0000000000007b1d */ /* 0x010fe20000010000 */
[C---:B-1----:R-:W-:Y:S01]  /*2190*/  IMAD.SHL.U32 R3, R0.reuse, 0x80, RZ ;  /* 0x0000008000037824 */ /* 0x042fe200078e00ff */
[----:B------:R-:W-:Y:S01]  /*21a0*/  ELECT P0, URZ, PT ;  /* 0x00000000003f782f */ /* 0x000fe20003800000 */
[----:B------:R-:W-:Y:S01]  /*21b0*/  IMAD.SHL.U32 R4, R0, 0x10, RZ ;  /* 0x0000001000047824 */ /* 0x000fe200078e00ff */
[----:B------:R-:W-:Y:S02]  /*21c0*/  F2FP.BF16.F32.PACK_AB R120, R121, R120 ;  /* 0x000000787978723e */ /* 0x000fe400000010ff */
[----:B------:R-:W-:Y:S01]  /*21d0*/  LOP3.LUT R3, R3, 0x780, RZ, 0xc0, !PT ;  /* 0x0000078003037812 */ /* 0x000fe200078ec0ff */
[----:B------:R-:W-:Y:S01]  /*21e0*/  UMOV UR21, UR19 ;  /* 0x0000001300157c82 */ /* 0x000fe20008000000 */
[----:B------:R-:W-:Y:S01]  /*21f0*/  F2FP.BF16.F32.PACK_AB R121, R123, R122 ;  /* 0x0000007a7b79723e */ /* 0x000fe200000010ff */
[----:B------:R-:W-:Y:S01]  /*2200*/  UMOV UR22, UR15 ;  /* 0x0000000f00167c82 */ /* 0x000fe20008000000 */
[----:B------:R-:W-:-:S02]  /*2210*/  LOP3.LUT R3, R3, 0x70, R4, 0xf8, !PT ;  /* 0x0000007003037812 */ /* 0x000fc400078ef804 */
[----:B------:R-:W-:Y:S02]  /*2220*/  F2FP.BF16.F32.PACK_AB R88, R89, R88 ;  /* 0x000000585958723e */ /* 0x000fe400000010ff */
[----:B------:R-:W-:Y:S01]  /*2230*/  LOP3.LUT R3, R3, 0x10, R0, 0x78, !PT ;  /* 0x0000001003037812 */ /* 0x000fe200078e7800 */
[----:B------:R-:W-:Y:S01]  /*2240*/  IMAD.SHL.U32 R0, R0, 0x40, RZ ;  /* 0x0000004000007824 */ /* 0x000fe200078e00ff */
[----:B------:R-:W-:Y:S02]  /*2250*/  ISETP.LT.U32.AND P0, PT, R2, 0x20, P0 ;  /* 0x000000200200780c */ /* 0x000fe40000701070 */
[----:B------:R-:W-:Y:S02]  /*2260*/  F2FP.BF16.F32.PACK_AB R122, R125, R124 ;  /* 0x0000007c7d7a723e */ /* 0x000fe400000010ff */
[----:B------:R-:W-:Y:S02]  /*2270*/  LOP3.LUT R0, R3, 0x1800, R0, 0xf8, !PT ;  /* 0x0000180003007812 */ /* 0x000fe400078ef800 */
[----:B------:R-:W-:Y:S01]  /*2280*/  F2FP.BF16.F32.PACK_AB R123, R127, R126 ;  /* 0x0000007e7f7b723e */ /* 0x000fe200000010ff */
[----:B------:R-:W1:Y:S02]  /*2290*/  @!P2 SYNCS.CCTL.IV [UR20+0x14000] ;  /* 0x01400000ff00a9b1 */ /* 0x000e640008000014 */
[----:B-1----:R-:W-:Y:S01]  /*22a0*/  BAR.SYNC.DEFER_BLOCKING 0x0 ;  /* 0x0000000000007b1d */ /* 0x002fe20000010000 */
[C---:B------:R-:W-:Y:S01]  /*22b0*/  LOP3.LUT R3, R0.reuse, 0x20, RZ, 0x3c, !PT ;  /* 0x0000002000037812 */ /* 0x040fe200078e3cff */
[----:B------:R-:W-:Y:S01]  /*22c0*/  VIADD R2, R0, UR20 ;  /* 0x0000001400027c36 */ /* 0x000fe20008000000 */
[----:B------:R-:W-:-:S02]  /*22d0*/  F2FP.BF16.F32.PACK_AB R89, R91, R90 ;  /* 0x0000005a5b59723e */ /* 0x000fc400000010ff */
[----:B------:R-:W-:Y:S01]  /*22e0*/  F2FP.BF16.F32.PACK_AB R56, R57, R56 ;  /* 0x000000383938723e */ /* 0x000fe200000010ff */
[----:B------:R-:W-:Y:S01]  /*22f0*/  VIADD R3, R3, UR20 ;  /* 0x0000001403037c36 */ /* 0x000fe20008000000 */
[----:B------:R-:W-:Y:S01]  /*2300*/  F2FP.BF16.F32.PACK_AB R90, R93, R92 ;  /* 0x0000005c5d5a723e */ /* 0x000fe200000010ff */
[----:B------:R-:W-:Y:S01]  /*2310*/  VOTEU.ANY UP0, P0 ;  /* 0x00000000003f7886 */ /* 0x000fe20000000100 */
[----:B------:R-:W-:Y:S01]  /*2320*/  F2FP.BF16.F32.PACK_AB R91, R95, R94 ;  /* 0x0000005e5f5b723e */ /* 0x000fe200000010ff */
[----:B------:R-:W-:Y:S01]  /*2330*/  VOTEU.ANY UP1, P0 ;  /* 0x00000000003f7886 */ /* 0x000fe20000020100 */
[----:B------:R-:W-:Y:S02]  /*2340*/  F2FP.BF16.F32.PACK_AB R57, R59, R58 ;  /* 0x0000003a3b39723e */ /* 0x000fe400000010ff */
[----:B------:R-:W-:Y:S01]  /*2350*/  F2FP.BF16.F32.PACK_AB R24, R25, R24 ;  /* 0x000000181918723e */ /* 0x000fe200000010ff */
[----:B--2---:R-:W-:Y:S01]  /*2360*/  @UP0 UMOV UR6, UR32 ;  /* 0x0000002000060c82 */ /* 0x004fe20008000000 */
[----:B------:R-:W-:Y:S01]  /*2370*/  F2FP.BF16.F32.PACK_AB R128, R129, R128 ;  /* 0x000000808180723e */ /* 0x000fe200000010ff */
[----:B------:R-:W-:Y:S01]  /*2380*/  @UP0 UMOV UR7, UR33 ;  /* 0x0000002100070c82 */ /* 0x000fe20008000000 */
[----:B------:R-:W-:-:S02]  /*2390*/  F2FP.BF16.F32.PACK_AB R58, R61, R60 ;  /* 0x0000003c3d3a723e */ /* 0x000fc400000010ff */
[----:B------:R-:W-:Y:S02]  /*23a0*/  F2FP.BF16.F32.PACK_AB R59, R63, R62 ;  /* 0x0000003e3f3b723e */ /* 0x000fe400000010ff */
[----:B------:R-:W-:Y:S02]  /*23b0*/  F2FP.BF16.F32.PACK_AB R25, R27, R26 ;  /* 0x0000001a1b19723e */ /* 0x000fe400000010ff */
[----:B------:R-:W-:Y:S01]  /*23c0*/  F2FP.BF16.F32.PACK_AB R129, R131, R130 ;  /* 0x000000828381723e */ /* 0x000fe200000010ff */
[----:B------:R-:W1:Y:S02]  /*23d0*/  @!P2 SYNCS.CCTL.IV [UR20+0x14008] ;  /* 0x01400800ff00a9b1 */ /* 0x000e640008000014 */
[----:B-1----:R-:W-:Y:S01]  /*23e0*/  BAR.SYNC.DEFER_BLOCKING 0x0 ;  /* 0x0000000000007b1d */ /* 0x002fe20000010000 */
[----:B------:R-:W-:Y:S02]  /*23f0*/  F2FP.BF16.F32.PACK_AB R96, R97, R96 ;  /* 0x000000606160723e */ /* 0x000fe400000010ff */
[----:B------:R-:W-:-:S02]  /*2400*/  F2FP.BF16.F32.PACK_AB R26, R29, R28 ;  /* 0x0000001c1d1a723e */ /* 0x000fc400000010ff */
[----:B------:R-:W-:Y:S02]  /*2410*/  F2FP.BF16.F32.PACK_AB R27, R31, R30 ;  /* 0x0000001e1f1b723e */ /* 0x000fe400000010ff */
[----:B------:R-:W-:Y:S02]  /*2420*/  LOP3.LUT R4, R0, 0x40, RZ, 0x3c, !PT ;  /* 0x0000004000047812 */ /* 0x000fe400078e3cff */
[----:B------:R-:W-:Y:S02]  /*2430*/  F2FP.BF16.F32.PACK_AB R130, R133, R132 ;  /* 0x000000848582723e */ /* 0x000fe400000010ff */
[----:B------:R-:W-:Y:S01]  /*2440*/  F2FP.BF16.F32.PACK_AB R131, R135, R134 ;  /* 0x000000868783723e */ /* 0x000fe200000010ff */
[----:B------:R-:W-:Y:S01]  /*2450*/  VIADD R4, R4, UR20 ;  /* 0x0000001404047c36 */ /* 0x000fe20008000000 */
[----:B------:R-:W-:Y:S02]  /*2460*/  F2FP.BF16.F32.PACK_AB R97, R99, R98 ;  /* 0x000000626361723e */ /* 0x000fe400000010ff */
[----:B------:R-:W-:-:S02]  /*2470*/  F2FP.BF16.F32.PACK_AB R64, R65, R64 ;  /* 0x000000404140723e */ /* 0x000fc400000010ff */
[----:B------:R-:W-:Y:S02]  /*2480*/  F2FP.BF16.F32.PACK_AB R98, R101, R100 ;  /* 0x000000646562723e */ /* 0x000fe400000010ff */
[----:B------:R-:W-:Y:S02]  /*2490*/  F2FP.BF16.F32.PACK_AB R99, R103, R102 ;  /* 0x000000666763723e */ /* 0x000fe400000010ff */
[----:B------:R-:W-:Y:S02]  /*24a0*/  F2FP.BF16.F32.PACK_AB R65, R67, R66 ;  /* 0x000000424341723e */ /* 0x000fe400000010ff */
[----:B------:R-:W-:Y:S01]  /*24b0*/  F2FP.BF16.F32.PACK_AB R32, R33, R32 ;  /* 0x000000202120723e */ /* 0x000fe200000010ff */
[----:B------:R-:W1:Y:S02]  /*24c0*/  @!P2 SYNCS.CCTL.IV [UR20+0x14010] ;  /* 0x01401000ff00a9b1 */ /* 0x000e640008000014 */
[----:B-1----:R-:W-:Y:S01]  /*24d0*/  BAR.SYNC.DEFER_BLOCKING 0x0 ;  /* 0x0000000000007b1d */ /* 0x002fe20000010000 */
[----:B------:R-:W-:-:S02]  /*24e0*/  F2FP.BF16.F32.PACK_AB R136, R137, R136 ;  /* 0x000000888988723e */ /* 0x000fc400000010ff */
[----:B------:R-:W-:Y:S02]  /*24f0*/  F2FP.BF16.F32.PACK_AB R66, R69, R68 ;  /* 0x000000444542723e */ /* 0x000fe400000010ff */
[----:B------:R-:W-:Y:S02]  /*2500*/  F2FP.BF16.F32.PACK_AB R67, R71, R70 ;  /* 0x000000464743723e */ /* 0x000fe400000010ff */
[----:B------:R-:W-:Y:S02]  /*2510*/  F2FP.BF16.F32.PACK_AB R33, R35, R34 ;  /* 0x000000222321723e */ /* 0x000fe400000010ff */
[----:B------:R-:W-:Y:S02]  /*2520*/  F2FP.BF16.F32.PACK_AB R137, R139, R138 ;  /* 0x0000008a8b89723e */ /* 0x000fe400000010ff */
[----:B------:R-:W-:Y:S02]  /*2530*/  F2FP.BF16.F32.PACK_AB R104, R105, R104 ;  /* 0x000000686968723e */ /* 0x000fe400000010ff */
[----:B------:R-:W-:-:S02]  /*2540*/  F2FP.BF16.F32.PACK_AB R34, R37, R36 ;  /* 0x000000242522723e */ /* 0x000fc400000010ff */
[----:B------:R-:W-:Y:S02]  /*2550*/  F2FP.BF16.F32.PACK_AB R35, R39, R38 ;  /* 0x000000262723723e */ /* 0x000fe400000010ff */
[----:B------:R-:W-:Y:S02]  /*2560*/  LOP3.LUT R0, R0, 0x60, RZ, 0x3c, !PT ;  /* 0x0000006000007812 */ /* 0x000fe400078e3cff */
[----:B------:R-:W-:Y:S02]  /*2570*/  F2FP.BF16.F32.PACK_AB R138, R141, R140 ;  /* 0x0000008c8d8a723e */ /* 0x000fe400000010ff */
[----:B------:R-:W-:Y:S01]  /*2580*/  F2FP.BF16.F32.PACK_AB R139, R143, R142 ;  /* 0x0000008e8f8b723e */ /* 0x000fe200000010ff */
[----:B------:R-:W-:Y:S01]  /*2590*/  VIADD R0, R0, UR20 ;  /* 0x0000001400007c36 */ /* 0x000fe20008000000 */
[----:B------:R-:W-:Y:S01]  /*25a0*/  F2FP.BF16.F32.PACK_AB R105, R107, R106 ;  /* 0x0000006a6b69723e */ /* 0x000fe200000010ff */
[----:B------:R-:W1:Y:S02]  /*25b0*/  @!P2 SYNCS.CCTL.IV [UR20+0x14018] ;  /* 0x01401800ff00a9b1 */ /* 0x000e640008000014 */
[----:B-1----:R-:W-:Y:S01]  /*25c0*/  STSM.16.M88.4 [R2], R120 ;  /* 0x0000007802007844 */ /* 0x002fe20000000200 */
[----:B------:R-:W-:-:S02]  /*25d0*/  F2FP.BF16.F32.PACK_AB R72, R73, R72 ;  /* 0x000000484948723e */ /* 0x000fc400000010ff */
[----:B------:R-:W-:Y:S01]  /*25e0*/  F2FP.BF16.F32.PACK_AB R106, R109, R108 ;  /* 0x0000006c6d6a723e */ /* 0x000fe200000010ff */
[----:B------:R-:W-:Y:S01]  /*25f0*/  STSM.16.M88.4 [R2+0x2000], R88 ;  /* 0x0020005802007844 */ /* 0x000fe20000000200 */
[----:B------:R-:W-:Y:S02]  /*2600*/  F2FP.BF16.F32.PACK_AB R107, R111, R110 ;  /* 0x0000006e6f6b723e */ /* 0x000fe400000010ff */
[----:B------:R-:W-:Y:S01]  /*2610*/  F2FP.BF16.F32.PACK_AB R73, R75, R74 ;  /* 0x0000004a4b49723e */ /* 0x000fe200000010ff */
[----:B------:R-:W-:Y:S01]  /*2620*/  STSM.16.M88.4 [R2+0x4000], R56 ;  /* 0x0040003802007844 */ /* 0x000fe20000000200 */
[----:B------:R-:W-:Y:S02]  /*2630*/  F2FP.BF16.F32.PACK_AB R40, R41, R40 ;  /* 0x000000282928723e */ /* 0x000fe400000010ff */
[----:B------:R-:W-:Y:S01]  /*2640*/  F2FP.BF16.F32.PACK_AB R144, R145, R144 ;  /* 0x000000909190723e */ /* 0x000fe200000010ff */
[----:B------:R-:W-:Y:S01]  /*2650*/  STSM.16.M88.4 [R2+0x6000], R24 ;  /* 0x0060001802007844 */ /* 0x000fe20000000200 */
[----:B------:R-:W-:-:S02]  /*2660*/  F2FP.BF16.F32.PACK_AB R74, R77, R76 ;  /* 0x0000004c4d4a723e */ /* 0x000fc400000010ff */
[----:B------:R-:W-:Y:S01]  /*2670*/  F2FP.BF16.F32.PACK_AB R75, R79, R78 ;  /* 0x0000004e4f4b723e */ /* 0x000fe200000010ff */
[----:B------:R-:W-:Y:S01]  /*2680*/  STSM.16.M88.4 [R3], R128 ;  /* 0x0000008003007844 */ /* 0x000fe20000000200 */
        /* <DEDUP_REMOVED lines=8> */
[----:B------:R-:W-:Y:S01]  /*2710*/  STSM.16.M88.4 [R3+0x6000], R32 ;  /* 0x0060002003007844 */ /* 0x000fe20000000200 */
[----:B------:R-:W-:Y:S02]  /*2720*/  F2FP.BF16.F32.PACK_AB R147, R151, R150 ;  /* 0x000000969793723e */ /* 0x000fe400000010ff */
[----:B------:R-:W-:Y:S01]  /*2730*/  F2FP.BF16.F32.PACK_AB R113, R115, R114 ;  /* 0x000000727371723e */ /* 0x000fe200000010ff */
[----:B------:R-:W-:Y:S01]  /*2740*/  STSM.16.M88.4 [R4], R136 ;  /* 0x0000008804007844 */ /* 0x000fe20000000200 */
        /* <DEDUP_REMOVED lines=11> */
[----:B------:R-:W-:Y:S01]  /*2800*/  STSM.16.M88.4 [R0], R144 ;  /* 0x0000009000007844 */ /* 0x000fe20000000200 */
[----:B------:R-:W-:-:S02]  /*2810*/  F2FP.BF16.F32.PACK_AB R50, R53, R52 ;  /* 0x000000343532723e */ /* 0x000fc400000010ff */
[----:B------:R-:W-:Y:S01]  /*2820*/  F2FP.BF16.F32.PACK_AB R51, R55, R54 ;  /* 0x000000363733723e */ /* 0x000fe200000010ff */
[----:B------:R-:W-:Y:S04]  /*2830*/  STSM.16.M88.4 [R0+0x2000], R112 ;  /* 0x0020007000007844 */ /* 0x000fe80000000200 */
[----:B------:R-:W-:Y:S04]  /*2840*/  STSM.16.M88.4 [R0+0x4000], R80 ;  /* 0x0040005000007844 */ /* 0x000fe80000000200 */
[----:B------:R-:W-:Y:S01]  /*2850*/  STSM.16.M88.4 [R0+0x6000], R48 ;  /* 0x0060003000007844 */ /* 0x000fe20000000200 */
[----:B------:R1:W-:Y:S06]  /*2860*/  MEMBAR.ALL.CTA ;  /* 0x0000000000007992 */ /* 0x0003ec0000008000 */
[----:B-1----:R-:W1:Y:S02]  /*2870*/  FENCE.VIEW.ASYNC.S ;  /* 0x00000000000073c6 */ /* 0x002e640000000000 */
[----:B-1----:R-:W-:Y:S06]  /*2880*/  BAR.SYNC.DEFER_BLOCKING 0x0 ;  /* 0x0000000000007b1d */ /* 0x002fec0000010000 */
[----:B------:R1:W-:Y:S01]  /*2890*/  @UP1 UTMASTG.2D [UR20], [UR6] ;  /* 0x00000014060013b5 */ /* 0x0003e20008008000 */
[----:B------:R0:W-:Y:S01]  /*28a0*/  UTMACMDFLUSH ;  /* 0x00000000000079b7 */ /* 0x0001e20000000000 */
[----:B------:R-:W-:-:S04]  /*28b0*/  DEPBAR.LE SB0, 0x0 ;  /* 0x000080000000791a */ /* 0x000fc80000000000 */
[----:B------:R-:W-:Y:S06]  /*28c0*/  BAR.SYNC.DEFER_BLOCKING 0x0 ;  /* 0x0000000000007b1d */ /* 0x000fec0000010000 */
[----:B-1----:R-:W-:Y:S05]  /*28d0*/  EXIT ;  /* 0x000000000000794d */ /* 0x002fea0003800000 */
.L_x_48:
[----:B------:R-:W1:Y:S02]  /*28e0*/  SYNCS.PHASECHK.TRANS64.TRYWAIT P0, [UR21+0x14000], R3 ;  /* 0x01400003ff0075a7 */ /* 0x000e640008000155 */
[----:B-1----:R-:W-:Y:S05]  /*28f0*/  @!P0 BRA `(.L_x_48) ;  /* 0xfffffffc00f88947 */ /* 0x002fea000383ffff */
[----:B------:R-:W-:Y:S05]  /*2900*/  BRA `(.L_x_50) ;  /* 0xfffffff400847947 */ /* 0x000fea000383ffff */
.L_x_51:
[----:B------:R-:W-:-:S00]  /*2910*/  BRA `(.L_x_51) ;  /* 0xfffffffc00fc7947 */ /* 0x000fc0000383ffff */
[----:B------:R-:W-:-:S00]  /*2920*/  NOP ;  /* 0x0000000000007918 */ /* 0x000fc00000000000 */
        /* <DEDUP_REMOVED lines=13> */
.L_x_52:


//--------------------- .nv.shared.gluon_wgmma    --------------------------
	.section	.nv.shared.gluon_wgmma,"aw",@nobits
	.sectionflags	@""
	.align	16
	.zero		1024


//--------------------- .nv.shared.reserved.0     --------------------------
	.section	.nv.shared.reserved.0,"aw",@nobits
	.weak		__nv_reservedSMEM_offset_0_alias
	.size		__nv_reservedSMEM_offset_0_alias, 0, 0
	.other		__nv_reservedSMEM_offset_0_alias,@"STO_CUDA_RESERVED_SHARED STV_DEFAULT"
__nv_reservedSMEM_offset_0_alias:
	.zero		0


//--------------------- .nv.constant0.gluon_wgmma --------------------------
	.section	.nv.constant0.gluon_wgmma,"a",@progbits
	.sectionflags	@""
	.align	4
.nv.constant0.gluon_wgmma:
	.zero		608


//--------------------- SYMBOLS --------------------------

	.type		.nv.reservedSmem.offset0,@object
	.size		.nv.reservedSmem.offset0,0x4
